	.target	sm_80

	.elftype	@"ET_EXEC"


//--------------------- .note.nv.tkinfo           --------------------------
	.section	.note.nv.tkinfo,"",@"SHT_NOTE"
	.sectionflags	@"SHF_NOTE_NV_TKINFO"
	.tkinfo
        /*0018*/ 	.word	0x00000002
        /*0030*/ 	.string	""
        /*0030*/ 	.string	"ptxas"
        /*0030*/ 	.string	"Cuda compilation tools, release 13.0, V13.0.88"
        /*0030*/ 	.string	"Build cuda_13.0.r13.0/compiler.36424714_0"
        /*0030*/ 	.string	"-arch sm_80 -m 64 "



//--------------------- .note.nv.cuinfo           --------------------------
	.section	.note.nv.cuinfo,"",@"SHT_NOTE"
	.sectionflags	@"SHF_NOTE_NV_CUINFO"
        /*0018*/ 	.short	0x0002
        /*001a*/ 	.short	0x0050
        /*001c*/ 	.short	0x0082
	.zero		2


//--------------------- .nv.info                  --------------------------
	.section	.nv.info,"",@"SHT_CUDA_INFO"
	.align	4


	//----- nvinfo : EIATTR_REGCOUNT
	.align		4
        /*0000*/ 	.byte	0x04, 0x2f
        /*0002*/ 	.short	(.L_29 - .L_28)
	.align		4
.L_28:
        /*0004*/ 	.word	index@(_Z25multi_tensor_apply_kernelI18TensorListMetadataILi2EE17LAMBStage2FunctorIffEJPfS4_ffbEEvlPViT_T0_DpT1_)
        /*0008*/ 	.word	0x00000022


	//----- nvinfo : EIATTR_FRAME_SIZE
	.align		4
.L_29:
        /*000c*/ 	.byte	0x04, 0x11
        /*000e*/ 	.short	(.L_31 - .L_30)
	.align		4
.L_30:
        /*0010*/ 	.word	index@(_Z25multi_tensor_apply_kernelI18TensorListMetadataILi2EE17LAMBStage2FunctorIffEJPfS4_ffbEEvlPViT_T0_DpT1_)
        /*0014*/ 	.word	0x00000000


	//----- nvinfo : EIATTR_REGCOUNT
	.align		4
.L_31:
        /*0018*/ 	.byte	0x04, 0x2f
        /*001a*/ 	.short	(.L_33 - .L_32)
	.align		4
.L_32:
        /*001c*/ 	.word	index@(_Z25multi_tensor_apply_kernelI18TensorListMetadataILi2EE17LAMBStage2FunctorIfN3c104HalfEEJPfS6_ffbEEvlPViT_T0_DpT1_)
        /*0020*/ 	.word	0x00000020


	//----- nvinfo : EIATTR_FRAME_SIZE
	.align		4
.L_33:
        /*0024*/ 	.byte	0x04, 0x11
        /*0026*/ 	.short	(.L_35 - .L_34)
	.align		4
.L_34:
        /*0028*/ 	.word	index@(_Z25multi_tensor_apply_kernelI18TensorListMetadataILi2EE17LAMBStage2FunctorIfN3c104HalfEEJPfS6_ffbEEvlPViT_T0_DpT1_)
        /*002c*/ 	.word	0x00000000


	//----- nvinfo : EIATTR_REGCOUNT
	.align		4
.L_35:
        /*0030*/ 	.byte	0x04, 0x2f
        /*0032*/ 	.short	(.L_37 - .L_36)
	.align		4
.L_36:
        /*0034*/ 	.word	index@(_Z25multi_tensor_apply_kernelI18TensorListMetadataILi2EE17LAMBStage2FunctorIN3c104HalfEfEJPfS6_ffbEEvlPViT_T0_DpT1_)
        /*0038*/ 	.word	0x00000020


	//----- nvinfo : EIATTR_FRAME_SIZE
	.align		4
.L_37:
        /*003c*/ 	.byte	0x04, 0x11
        /*003e*/ 	.short	(.L_39 - .L_38)
	.align		4
.L_38:
        /*0040*/ 	.word	index@(_Z25multi_tensor_apply_kernelI18TensorListMetadataILi2EE17LAMBStage2FunctorIN3c104HalfEfEJPfS6_ffbEEvlPViT_T0_DpT1_)
        /*0044*/ 	.word	0x00000000


	//----- nvinfo : EIATTR_REGCOUNT
	.align		4
.L_39:
        /*0048*/ 	.byte	0x04, 0x2f
        /*004a*/ 	.short	(.L_41 - .L_40)
	.align		4
.L_40:
        /*004c*/ 	.word	index@(_Z25multi_tensor_apply_kernelI18TensorListMetadataILi2EE17LAMBStage2FunctorIN3c104HalfES4_EJPfS6_ffbEEvlPViT_T0_DpT1_)
        /*0050*/ 	.word	0x00000020


	//----- nvinfo : EIATTR_FRAME_SIZE
	.align		4
.L_41:
        /*0054*/ 	.byte	0x04, 0x11
        /*0056*/ 	.short	(.L_43 - .L_42)
	.align		4
.L_42:
        /*0058*/ 	.word	index@(_Z25multi_tensor_apply_kernelI18TensorListMetadataILi2EE17LAMBStage2FunctorIN3c104HalfES4_EJPfS6_ffbEEvlPViT_T0_DpT1_)
        /*005c*/ 	.word	0x00000000


	//----- nvinfo : EIATTR_MIN_STACK_SIZE
	.align		4
.L_43:
        /*0060*/ 	.byte	0x04, 0x12
        /*0062*/ 	.short	(.L_45 - .L_44)
	.align		4
.L_44:
        /*0064*/ 	.word	index@(_Z25multi_tensor_apply_kernelI18TensorListMetadataILi2EE17LAMBStage2FunctorIN3c104HalfES4_EJPfS6_ffbEEvlPViT_T0_DpT1_)
        /*0068*/ 	.word	0x00000000


	//----- nvinfo : EIATTR_MIN_STACK_SIZE
	.align		4
.L_45:
        /*006c*/ 	.byte	0x04, 0x12
        /*006e*/ 	.short	(.L_47 - .L_46)
	.align		4
.L_46:
        /*0070*/ 	.word	index@(_Z25multi_tensor_apply_kernelI18TensorListMetadataILi2EE17LAMBStage2FunctorIN3c104HalfEfEJPfS6_ffbEEvlPViT_T0_DpT1_)
        /*0074*/ 	.word	0x00000000


	//----- nvinfo : EIATTR_MIN_STACK_SIZE
	.align		4
.L_47:
        /*0078*/ 	.byte	0x04, 0x12
        /*007a*/ 	.short	(.L_49 - .L_48)
	.align		4
.L_48:
        /*007c*/ 	.word	index@(_Z25multi_tensor_apply_kernelI18TensorListMetadataILi2EE17LAMBStage2FunctorIfN3c104HalfEEJPfS6_ffbEEvlPViT_T0_DpT1_)
        /*0080*/ 	.word	0x00000000


	//----- nvinfo : EIATTR_MIN_STACK_SIZE
	.align		4
.L_49:
        /*0084*/ 	.byte	0x04, 0x12
        /*0086*/ 	.short	(.L_51 - .L_50)
	.align		4
.L_50:
        /*0088*/ 	.word	index@(_Z25multi_tensor_apply_kernelI18TensorListMetadataILi2EE17LAMBStage2FunctorIffEJPfS4_ffbEEvlPViT_T0_DpT1_)
        /*008c*/ 	.word	0x00000000
.L_51:


//--------------------- .nv.info._Z25multi_tensor_apply_kernelI18TensorListMetadataILi2EE17LAMBStage2FunctorIN3c104HalfES4_EJPfS6_ffbEEvlPViT_T0_DpT1_ --------------------------
	.section	.nv.info._Z25multi_tensor_apply_kernelI18TensorListMetadataILi2EE17LAMBStage2FunctorIN3c104HalfES4_EJPfS6_ffbEEvlPViT_T0_DpT1_,"",@"SHT_CUDA_INFO"
	.sectionflags	@""
	.align	4


	//----- nvinfo : EIATTR_CUDA_API_VERSION
	.align		4
        /*0000*/ 	.byte	0x04, 0x37
        /*0002*/ 	.short	(.L_53 - .L_52)
.L_52:
        /*0004*/ 	.word	0x00000082


	//----- nvinfo : EIATTR_SW2861232_WAR
	.align		4
.L_53:
        /*0008*/ 	.byte	0x01, 0x35
	.zero		2


	//----- nvinfo : EIATTR_PARAM_CBANK
	.align		4
        /*000c*/ 	.byte	0x04, 0x0a
        /*000e*/ 	.short	(.L_55 - .L_54)
	.align		4
.L_54:
        /*0010*/ 	.word	index@(.nv.constant0._Z25multi_tensor_apply_kernelI18TensorListMetadataILi2EE17LAMBStage2FunctorIN3c104HalfES4_EJPfS6_ffbEEvlPViT_T0_DpT1_)
        /*0014*/ 	.short	0x0160
        /*0016*/ 	.short	0x0c79


	//----- nvinfo : EIATTR_CBANK_PARAM_SIZE
	.align		4
.L_55:
        /*0018*/ 	.byte	0x03, 0x19
        /*001a*/ 	.short	0x0c79


	//----- nvinfo : EIATTR_KPARAM_INFO
	.align		4
        /*001c*/ 	.byte	0x04, 0x17
        /*001e*/ 	.short	(.L_57 - .L_56)
.L_56:
        /*0020*/ 	.word	0x00000000
        /*0024*/ 	.short	0x0008
        /*0026*/ 	.short	0x0c78
        /*0028*/ 	.byte	0x00, 0xf0, 0x05, 0x00


	//----- nvinfo : EIATTR_KPARAM_INFO
	.align		4
.L_57:
        /*002c*/ 	.byte	0x04, 0x17
        /*002e*/ 	.short	(.L_59 - .L_58)
.L_58:
        /*0030*/ 	.word	0x00000000
        /*0034*/ 	.short	0x0007
        /*0036*/ 	.short	0x0c74
        /*0038*/ 	.byte	0x00, 0xf0, 0x11, 0x00


	//----- nvinfo : EIATTR_KPARAM_INFO
	.align		4
.L_59:
        /*003c*/ 	.byte	0x04, 0x17
        /*003e*/ 	.short	(.L_61 - .L_60)
.L_60:
        /*0040*/ 	.word	0x00000000
        /*0044*/ 	.short	0x0006
        /*0046*/ 	.short	0x0c70
        /*0048*/ 	.byte	0x00, 0xf0, 0x11, 0x00


	//----- nvinfo : EIATTR_KPARAM_INFO
	.align		4
.L_61:
        /*004c*/ 	.byte	0x04, 0x17
        /*004e*/ 	.short	(.L_63 - .L_62)
.L_62:
        /*0050*/ 	.word	0x00000000
        /*0054*/ 	.short	0x0005
        /*0056*/ 	.short	0x0c68
        /*0058*/ 	.byte	0x00, 0xf0, 0x21, 0x00


	//----- nvinfo : EIATTR_KPARAM_INFO
	.align		4
.L_63:
        /*005c*/ 	.byte	0x04, 0x17
        /*005e*/ 	.short	(.L_65 - .L_64)
.L_64:
        /*0060*/ 	.word	0x00000000
        /*0064*/ 	.short	0x0004
        /*0066*/ 	.short	0x0c60
        /*0068*/ 	.byte	0x00, 0xf0, 0x21, 0x00


	//----- nvinfo : EIATTR_KPARAM_INFO
	.align		4
.L_65:
        /*006c*/ 	.byte	0x04, 0x17
        /*006e*/ 	.short	(.L_67 - .L_66)
.L_66:
        /*0070*/ 	.word	0x00000000
        /*0074*/ 	.short	0x0003
        /*0076*/ 	.short	0x0c58
        /*0078*/ 	.byte	0x00, 0xf0, 0x05, 0x00


	//----- nvinfo : EIATTR_KPARAM_INFO
	.align		4
.L_67:
        /*007c*/ 	.byte	0x04, 0x17
        /*007e*/ 	.short	(.L_69 - .L_68)
.L_68:
        /*0080*/ 	.word	0x00000000
        /*0084*/ 	.short	0x0002
        /*0086*/ 	.short	0x0010
        /*0088*/ 	.byte	0x00, 0xf0, 0x21, 0x31


	//----- nvinfo : EIATTR_KPARAM_INFO
	.align		4
.L_69:
        /*008c*/ 	.byte	0x04, 0x17
        /*008e*/ 	.short	(.L_71 - .L_70)
.L_70:
        /*0090*/ 	.word	0x00000000
        /*0094*/ 	.short	0x0001
        /*0096*/ 	.short	0x0008
        /*0098*/ 	.byte	0x00, 0xf0, 0x21, 0x00


	//----- nvinfo : EIATTR_KPARAM_INFO
	.align		4
.L_71:
        /*009c*/ 	.byte	0x04, 0x17
        /*009e*/ 	.short	(.L_73 - .L_72)
.L_72:
        /*00a0*/ 	.word	0x00000000
        /*00a4*/ 	.short	0x0000
        /*00a6*/ 	.short	0x0000
        /*00a8*/ 	.byte	0x00, 0xf0, 0x21, 0x00


	//----- nvinfo : EIATTR_MAXREG_COUNT
	.align		4
.L_73:
        /*00ac*/ 	.byte	0x03, 0x1b
        /*00ae*/ 	.short	0x00ff


	//----- nvinfo : EIATTR_MERCURY_ISA_VERSION
	.align		4
        /*00b0*/ 	.byte	0x03, 0x5f
        /*00b2*/ 	.short	0x0000


	//----- nvinfo : EIATTR_EXIT_INSTR_OFFSETS
	.align		4
        /*00b4*/ 	.byte	0x04, 0x1c
        /*00b6*/ 	.short	(.L_75 - .L_74)


	//   ....[0]....
.L_74:
        /*00b8*/ 	.word	0x000001f0


	//   ....[1]....
        /*00bc*/ 	.word	0x00000730
.L_75:


//--------------------- .nv.info._Z25multi_tensor_apply_kernelI18TensorListMetadataILi2EE17LAMBStage2FunctorIN3c104HalfEfEJPfS6_ffbEEvlPViT_T0_DpT1_ --------------------------
	.section	.nv.info._Z25multi_tensor_apply_kernelI18TensorListMetadataILi2EE17LAMBStage2FunctorIN3c104HalfEfEJPfS6_ffbEEvlPViT_T0_DpT1_,"",@"SHT_CUDA_INFO"
	.sectionflags	@""
	.align	4


	//----- nvinfo : EIATTR_CUDA_API_VERSION
	.align		4
        /*0000*/ 	.byte	0x04, 0x37
        /*0002*/ 	.short	(.L_77 - .L_76)
.L_76:
        /*0004*/ 	.word	0x00000082


	//----- nvinfo : EIATTR_SW2861232_WAR
	.align		4
.L_77:
        /*0008*/ 	.byte	0x01, 0x35
	.zero		2


	//----- nvinfo : EIATTR_PARAM_CBANK
	.align		4
        /*000c*/ 	.byte	0x04, 0x0a
        /*000e*/ 	.short	(.L_79 - .L_78)
	.align		4
.L_78:
        /*0010*/ 	.word	index@(.nv.constant0._Z25multi_tensor_apply_kernelI18TensorListMetadataILi2EE17LAMBStage2FunctorIN3c104HalfEfEJPfS6_ffbEEvlPViT_T0_DpT1_)
        /*0014*/ 	.short	0x0160
        /*0016*/ 	.short	0x0c79


	//----- nvinfo : EIATTR_CBANK_PARAM_SIZE
	.align		4
.L_79:
        /*0018*/ 	.byte	0x03, 0x19
        /*001a*/ 	.short	0x0c79


	//----- nvinfo : EIATTR_KPARAM_INFO
	.align		4
        /*001c*/ 	.byte	0x04, 0x17
        /*001e*/ 	.short	(.L_81 - .L_80)
.L_80:
        /*0020*/ 	.word	0x00000000
        /*0024*/ 	.short	0x0008
        /*0026*/ 	.short	0x0c78
        /*0028*/ 	.byte	0x00, 0xf0, 0x05, 0x00


	//----- nvinfo : EIATTR_KPARAM_INFO
	.align		4
.L_81:
        /*002c*/ 	.byte	0x04, 0x17
        /*002e*/ 	.short	(.L_83 - .L_82)
.L_82:
        /*0030*/ 	.word	0x00000000
        /*0034*/ 	.short	0x0007
        /*0036*/ 	.short	0x0c74
        /*0038*/ 	.byte	0x00, 0xf0, 0x11, 0x00


	//----- nvinfo : EIATTR_KPARAM_INFO
	.align		4
.L_83:
        /*003c*/ 	.byte	0x04, 0x17
        /*003e*/ 	.short	(.L_85 - .L_84)
.L_84:
        /*0040*/ 	.word	0x00000000
        /*0044*/ 	.short	0x0006
        /*0046*/ 	.short	0x0c70
        /*0048*/ 	.byte	0x00, 0xf0, 0x11, 0x00


	//----- nvinfo : EIATTR_KPARAM_INFO
	.align		4
.L_85:
        /*004c*/ 	.byte	0x04, 0x17
        /*004e*/ 	.short	(.L_87 - .L_86)
.L_86:
        /*0050*/ 	.word	0x00000000
        /*0054*/ 	.short	0x0005
        /*0056*/ 	.short	0x0c68
        /*0058*/ 	.byte	0x00, 0xf0, 0x21, 0x00


	//----- nvinfo : EIATTR_KPARAM_INFO
	.align		4
.L_87:
        /*005c*/ 	.byte	0x04, 0x17
        /*005e*/ 	.short	(.L_89 - .L_88)
.L_88:
        /*0060*/ 	.word	0x00000000
        /*0064*/ 	.short	0x0004
        /*0066*/ 	.short	0x0c60
        /*0068*/ 	.byte	0x00, 0xf0, 0x21, 0x00


	//----- nvinfo : EIATTR_KPARAM_INFO
	.align		4
.L_89:
        /*006c*/ 	.byte	0x04, 0x17
        /*006e*/ 	.short	(.L_91 - .L_90)
.L_90:
        /*0070*/ 	.word	0x00000000
        /*0074*/ 	.short	0x0003
        /*0076*/ 	.short	0x0c58
        /*0078*/ 	.byte	0x00, 0xf0, 0x05, 0x00


	//----- nvinfo : EIATTR_KPARAM_INFO
	.align		4
.L_91:
        /*007c*/ 	.byte	0x04, 0x17
        /*007e*/ 	.short	(.L_93 - .L_92)
.L_92:
        /*0080*/ 	.word	0x00000000
        /*0084*/ 	.short	0x0002
        /*0086*/ 	.short	0x0010
        /*0088*/ 	.byte	0x00, 0xf0, 0x21, 0x31


	//----- nvinfo : EIATTR_KPARAM_INFO
	.align		4
.L_93:
        /*008c*/ 	.byte	0x04, 0x17
        /*008e*/ 	.short	(.L_95 - .L_94)
.L_94:
        /*0090*/ 	.word	0x00000000
        /*0094*/ 	.short	0x0001
        /*0096*/ 	.short	0x0008
        /*0098*/ 	.byte	0x00, 0xf0, 0x21, 0x00


	//----- nvinfo : EIATTR_KPARAM_INFO
	.align		4
.L_95:
        /*009c*/ 	.byte	0x04, 0x17
        /*009e*/ 	.short	(.L_97 - .L_96)
.L_96:
        /*00a0*/ 	.word	0x00000000
        /*00a4*/ 	.short	0x0000
        /*00a6*/ 	.short	0x0000
        /*00a8*/ 	.byte	0x00, 0xf0, 0x21, 0x00


	//----- nvinfo : EIATTR_MAXREG_COUNT
	.align		4
.L_97:
        /*00ac*/ 	.byte	0x03, 0x1b
        /*00ae*/ 	.short	0x00ff


	//----- nvinfo : EIATTR_MERCURY_ISA_VERSION
	.align		4
        /*00b0*/ 	.byte	0x03, 0x5f
        /*00b2*/ 	.short	0x0000


	//----- nvinfo : EIATTR_EXIT_INSTR_OFFSETS
	.align		4
        /*00b4*/ 	.byte	0x04, 0x1c
        /*00b6*/ 	.short	(.L_99 - .L_98)


	//   ....[0]....
.L_98:
        /*00b8*/ 	.word	0x00000290


	//   ....[1]....
        /*00bc*/ 	.word	0x000007c0
.L_99:


//--------------------- .nv.info._Z25multi_tensor_apply_kernelI18TensorListMetadataILi2EE17LAMBStage2FunctorIfN3c104HalfEEJPfS6_ffbEEvlPViT_T0_DpT1_ --------------------------
	.section	.nv.info._Z25multi_tensor_apply_kernelI18TensorListMetadataILi2EE17LAMBStage2FunctorIfN3c104HalfEEJPfS6_ffbEEvlPViT_T0_DpT1_,"",@"SHT_CUDA_INFO"
	.sectionflags	@""
	.align	4


	//----- nvinfo : EIATTR_CUDA_API_VERSION
	.align		4
        /*0000*/ 	.byte	0x04, 0x37
        /*0002*/ 	.short	(.L_101 - .L_100)
.L_100:
        /*0004*/ 	.word	0x00000082


	//----- nvinfo : EIATTR_SW2861232_WAR
	.align		4
.L_101:
        /*0008*/ 	.byte	0x01, 0x35
	.zero		2


	//----- nvinfo : EIATTR_PARAM_CBANK
	.align		4
        /*000c*/ 	.byte	0x04, 0x0a
        /*000e*/ 	.short	(.L_103 - .L_102)
	.align		4
.L_102:
        /*0010*/ 	.word	index@(.nv.constant0._Z25multi_tensor_apply_kernelI18TensorListMetadataILi2EE17LAMBStage2FunctorIfN3c104HalfEEJPfS6_ffbEEvlPViT_T0_DpT1_)
        /*0014*/ 	.short	0x0160
        /*0016*/ 	.short	0x0c79


	//----- nvinfo : EIATTR_CBANK_PARAM_SIZE
	.align		4
.L_103:
        /*0018*/ 	.byte	0x03, 0x19
        /*001a*/ 	.short	0x0c79


	//----- nvinfo : EIATTR_KPARAM_INFO
	.align		4
        /*001c*/ 	.byte	0x04, 0x17
        /*001e*/ 	.short	(.L_105 - .L_104)
.L_104:
        /*0020*/ 	.word	0x00000000
        /*0024*/ 	.short	0x0008
        /*0026*/ 	.short	0x0c78
        /*0028*/ 	.byte	0x00, 0xf0, 0x05, 0x00


	//----- nvinfo : EIATTR_KPARAM_INFO
	.align		4
.L_105:
        /*002c*/ 	.byte	0x04, 0x17
        /*002e*/ 	.short	(.L_107 - .L_106)
.L_106:
        /*0030*/ 	.word	0x00000000
        /*0034*/ 	.short	0x0007
        /*0036*/ 	.short	0x0c74
        /*0038*/ 	.byte	0x00, 0xf0, 0x11, 0x00


	//----- nvinfo : EIATTR_KPARAM_INFO
	.align		4
.L_107:
        /*003c*/ 	.byte	0x04, 0x17
        /*003e*/ 	.short	(.L_109 - .L_108)
.L_108:
        /*0040*/ 	.word	0x00000000
        /*0044*/ 	.short	0x0006
        /*0046*/ 	.short	0x0c70
        /*0048*/ 	.byte	0x00, 0xf0, 0x11, 0x00


	//----- nvinfo : EIATTR_KPARAM_INFO
	.align		4
.L_109:
        /*004c*/ 	.byte	0x04, 0x17
        /*004e*/ 	.short	(.L_111 - .L_110)
.L_110:
        /*0050*/ 	.word	0x00000000
        /*0054*/ 	.short	0x0005
        /*0056*/ 	.short	0x0c68
        /*0058*/ 	.byte	0x00, 0xf0, 0x21, 0x00


	//----- nvinfo : EIATTR_KPARAM_INFO
	.align		4
.L_111:
        /*005c*/ 	.byte	0x04, 0x17
        /*005e*/ 	.short	(.L_113 - .L_112)
.L_112:
        /*0060*/ 	.word	0x00000000
        /*0064*/ 	.short	0x0004
        /*0066*/ 	.short	0x0c60
        /*0068*/ 	.byte	0x00, 0xf0, 0x21, 0x00


	//----- nvinfo : EIATTR_KPARAM_INFO
	.align		4
.L_113:
        /*006c*/ 	.byte	0x04, 0x17
        /*006e*/ 	.short	(.L_115 - .L_114)
.L_114:
        /*0070*/ 	.word	0x00000000
        /*0074*/ 	.short	0x0003
        /*0076*/ 	.short	0x0c58
        /*0078*/ 	.byte	0x00, 0xf0, 0x05, 0x00


	//----- nvinfo : EIATTR_KPARAM_INFO
	.align		4
.L_115:
        /*007c*/ 	.byte	0x04, 0x17
        /*007e*/ 	.short	(.L_117 - .L_116)
.L_116:
        /*0080*/ 	.word	0x00000000
        /*0084*/ 	.short	0x0002
        /*0086*/ 	.short	0x0010
        /*0088*/ 	.byte	0x00, 0xf0, 0x21, 0x31


	//----- nvinfo : EIATTR_KPARAM_INFO
	.align		4
.L_117:
        /*008c*/ 	.byte	0x04, 0x17
        /*008e*/ 	.short	(.L_119 - .L_118)
.L_118:
        /*0090*/ 	.word	0x00000000
        /*0094*/ 	.short	0x0001
        /*0096*/ 	.short	0x0008
        /*0098*/ 	.byte	0x00, 0xf0, 0x21, 0x00


	//----- nvinfo : EIATTR_KPARAM_INFO
	.align		4
.L_119:
        /*009c*/ 	.byte	0x04, 0x17
        /*009e*/ 	.short	(.L_121 - .L_120)
.L_120:
        /*00a0*/ 	.word	0x00000000
        /*00a4*/ 	.short	0x0000
        /*00a6*/ 	.short	0x0000
        /*00a8*/ 	.byte	0x00, 0xf0, 0x21, 0x00


	//----- nvinfo : EIATTR_MAXREG_COUNT
	.align		4
.L_121:
        /*00ac*/ 	.byte	0x03, 0x1b
        /*00ae*/ 	.short	0x00ff


	//----- nvinfo : EIATTR_MERCURY_ISA_VERSION
	.align		4
        /*00b0*/ 	.byte	0x03, 0x5f
        /*00b2*/ 	.short	0x0000


	//----- nvinfo : EIATTR_EXIT_INSTR_OFFSETS
	.align		4
        /*00b4*/ 	.byte	0x04, 0x1c
        /*00b6*/ 	.short	(.L_123 - .L_122)


	//   ....[0]....
.L_122:
        /*00b8*/ 	.word	0x000001f0


	//   ....[1]....
        /*00bc*/ 	.word	0x00000620
.L_123:


//--------------------- .nv.info._Z25multi_tensor_apply_kernelI18TensorListMetadataILi2EE17LAMBStage2FunctorIffEJPfS4_ffbEEvlPViT_T0_DpT1_ --------------------------
	.section	.nv.info._Z25multi_tensor_apply_kernelI18TensorListMetadataILi2EE17LAMBStage2FunctorIffEJPfS4_ffbEEvlPViT_T0_DpT1_,"",@"SHT_CUDA_INFO"
	.sectionflags	@""
	.align	4


	//----- nvinfo : EIATTR_CUDA_API_VERSION
	.align		4
        /*0000*/ 	.byte	0x04, 0x37
        /*0002*/ 	.short	(.L_125 - .L_124)
.L_124:
        /*0004*/ 	.word	0x00000082


	//----- nvinfo : EIATTR_SW2861232_WAR
	.align		4
.L_125:
        /*0008*/ 	.byte	0x01, 0x35
	.zero		2


	//----- nvinfo : EIATTR_PARAM_CBANK
	.align		4
        /*000c*/ 	.byte	0x04, 0x0a
        /*000e*/ 	.short	(.L_127 - .L_126)
	.align		4
.L_126:
        /*0010*/ 	.word	index@(.nv.constant0._Z25multi_tensor_apply_kernelI18TensorListMetadataILi2EE17LAMBStage2FunctorIffEJPfS4_ffbEEvlPViT_T0_DpT1_)
        /*0014*/ 	.short	0x0160
        /*0016*/ 	.short	0x0c79


	//----- nvinfo : EIATTR_CBANK_PARAM_SIZE
	.align		4
.L_127:
        /*0018*/ 	.byte	0x03, 0x19
        /*001a*/ 	.short	0x0c79


	//----- nvinfo : EIATTR_KPARAM_INFO
	.align		4
        /*001c*/ 	.byte	0x04, 0x17
        /*001e*/ 	.short	(.L_129 - .L_128)
.L_128:
        /*0020*/ 	.word	0x00000000
        /*0024*/ 	.short	0x0008
        /*0026*/ 	.short	0x0c78
        /*0028*/ 	.byte	0x00, 0xf0, 0x05, 0x00


	//----- nvinfo : EIATTR_KPARAM_INFO
	.align		4
.L_129:
        /*002c*/ 	.byte	0x04, 0x17
        /*002e*/ 	.short	(.L_131 - .L_130)
.L_130:
        /*0030*/ 	.word	0x00000000
        /*0034*/ 	.short	0x0007
        /*0036*/ 	.short	0x0c74
        /*0038*/ 	.byte	0x00, 0xf0, 0x11, 0x00


	//----- nvinfo : EIATTR_KPARAM_INFO
	.align		4
.L_131:
        /*003c*/ 	.byte	0x04, 0x17
        /*003e*/ 	.short	(.L_133 - .L_132)
.L_132:
        /*0040*/ 	.word	0x00000000
        /*0044*/ 	.short	0x0006
        /*0046*/ 	.short	0x0c70
        /*0048*/ 	.byte	0x00, 0xf0, 0x11, 0x00


	//----- nvinfo : EIATTR_KPARAM_INFO
	.align		4
.L_133:
        /*004c*/ 	.byte	0x04, 0x17
        /*004e*/ 	.short	(.L_135 - .L_134)
.L_134:
        /*0050*/ 	.word	0x00000000
        /*0054*/ 	.short	0x0005
        /*0056*/ 	.short	0x0c68
        /*0058*/ 	.byte	0x00, 0xf0, 0x21, 0x00


	//----- nvinfo : EIATTR_KPARAM_INFO
	.align		4
.L_135:
        /*005c*/ 	.byte	0x04, 0x17
        /*005e*/ 	.short	(.L_137 - .L_136)
.L_136:
        /*0060*/ 	.word	0x00000000
        /*0064*/ 	.short	0x0004
        /*0066*/ 	.short	0x0c60
        /*0068*/ 	.byte	0x00, 0xf0, 0x21, 0x00


	//----- nvinfo : EIATTR_KPARAM_INFO
	.align		4
.L_137:
        /*006c*/ 	.byte	0x04, 0x17
        /*006e*/ 	.short	(.L_139 - .L_138)
.L_138:
        /*0070*/ 	.word	0x00000000
        /*0074*/ 	.short	0x0003
        /*0076*/ 	.short	0x0c58
        /*0078*/ 	.byte	0x00, 0xf0, 0x05, 0x00


	//----- nvinfo : EIATTR_KPARAM_INFO
	.align		4
.L_139:
        /*007c*/ 	.byte	0x04, 0x17
        /*007e*/ 	.short	(.L_141 - .L_140)
.L_140:
        /*0080*/ 	.word	0x00000000
        /*0084*/ 	.short	0x0002
        /*0086*/ 	.short	0x0010
        /*0088*/ 	.byte	0x00, 0xf0, 0x21, 0x31


	//----- nvinfo : EIATTR_KPARAM_INFO
	.align		4
.L_141:
        /*008c*/ 	.byte	0x04, 0x17
        /*008e*/ 	.short	(.L_143 - .L_142)
.L_142:
        /*0090*/ 	.word	0x00000000
        /*0094*/ 	.short	0x0001
        /*0096*/ 	.short	0x0008
        /*0098*/ 	.byte	0x00, 0xf0, 0x21, 0x00


	//----- nvinfo : EIATTR_KPARAM_INFO
	.align		4
.L_143:
        /*009c*/ 	.byte	0x04, 0x17
        /*009e*/ 	.short	(.L_145 - .L_144)
.L_144:
        /*00a0*/ 	.word	0x00000000
        /*00a4*/ 	.short	0x0000
        /*00a6*/ 	.short	0x0000
        /*00a8*/ 	.byte	0x00, 0xf0, 0x21, 0x00


	//----- nvinfo : EIATTR_MAXREG_COUNT
	.align		4
.L_145:
        /*00ac*/ 	.byte	0x03, 0x1b
        /*00ae*/ 	.short	0x00ff


	//----- nvinfo : EIATTR_MERCURY_ISA_VERSION
	.align		4
        /*00b0*/ 	.byte	0x03, 0x5f
        /*00b2*/ 	.short	0x0000


	//----- nvinfo : EIATTR_EXIT_INSTR_OFFSETS
	.align		4
        /*00b4*/ 	.byte	0x04, 0x1c
        /*00b6*/ 	.short	(.L_147 - .L_146)


	//   ....[0]....
.L_146:
        /*00b8*/ 	.word	0x000001f0


	//   ....[1]....
        /*00bc*/ 	.word	0x00000660
.L_147:


//--------------------- .nv.callgraph             --------------------------
	.section	.nv.callgraph,"",@"SHT_CUDA_CALLGRAPH"
	.align	4
	.sectionentsize	8
	.align		4
        /*0000*/ 	.word	0x00000000
	.align		4
        /*0004*/ 	.word	0xffffffff
	.align		4
        /*0008*/ 	.word	0x00000000
	.align		4
        /*000c*/ 	.word	0xfffffffe
	.align		4
        /*0010*/ 	.word	0x00000000
	.align		4
        /*0014*/ 	.word	0xfffffffd
	.align		4
        /*0018*/ 	.word	0x00000000
	.align		4
        /*001c*/ 	.word	0xfffffffc


//--------------------- .nv.rel.action            --------------------------
	.section	.nv.rel.action,"",@"SHT_CUDA_RELOCINFO"
	.align	8
	.sectionentsize	8
        /*0000*/ 	.byte	0x73, 0x00, 0x00, 0x00, 0x00, 0x00, 0x00, 0x00, 0x00, 0x00, 0x00, 0x11, 0x25, 0x00, 0x05, 0x36


//--------------------- .nv.constant4             --------------------------
	.section	.nv.constant4,"a",@progbits
	.align	8
	.align		8
.nv.constant4:
        /*0000*/ 	.dword	_ZN59_INTERNAL_b75f7084_28_multi_tensor_lamb_stage_2_cu_c7e1319f4cuda3std3__45__cpo5beginE
	.align		8
        /*0008*/ 	.dword	_ZN59_INTERNAL_b75f7084_28_multi_tensor_lamb_stage_2_cu_c7e1319f4cuda3std3__45__cpo3endE
	.align		8
        /*0010*/ 	.dword	_ZN59_INTERNAL_b75f7084_28_multi_tensor_lamb_stage_2_cu_c7e1319f4cuda3std3__45__cpo6cbeginE
	.align		8
        /*0018*/ 	.dword	_ZN59_INTERNAL_b75f7084_28_multi_tensor_lamb_stage_2_cu_c7e1319f4cuda3std3__45__cpo4cendE
	.align		8
        /*0020*/ 	.dword	_ZN59_INTERNAL_b75f7084_28_multi_tensor_lamb_stage_2_cu_c7e1319f4cuda3std3__45__cpo6rbeginE
	.align		8
        /*0028*/ 	.dword	_ZN59_INTERNAL_b75f7084_28_multi_tensor_lamb_stage_2_cu_c7e1319f4cuda3std3__45__cpo4rendE
	.align		8
        /*0030*/ 	.dword	_ZN59_INTERNAL_b75f7084_28_multi_tensor_lamb_stage_2_cu_c7e1319f4cuda3std3__45__cpo7crbeginE
	.align		8
        /*0038*/ 	.dword	_ZN59_INTERNAL_b75f7084_28_multi_tensor_lamb_stage_2_cu_c7e1319f4cuda3std3__45__cpo5crendE
	.align		8
        /*0040*/ 	.dword	_ZN59_INTERNAL_b75f7084_28_multi_tensor_lamb_stage_2_cu_c7e1319f4cuda3std3__461_GLOBAL__N__b75f7084_28_multi_tensor_lamb_stage_2_cu_c7e1319f6ignoreE
	.align		8
        /*0048*/ 	.dword	_ZN59_INTERNAL_b75f7084_28_multi_tensor_lamb_stage_2_cu_c7e1319f4cuda3std3__419piecewise_constructE
	.align		8
        /*0050*/ 	.dword	_ZN59_INTERNAL_b75f7084_28_multi_tensor_lamb_stage_2_cu_c7e1319f4cuda3std3__48in_placeE
	.align		8
        /*0058*/ 	.dword	_ZN59_INTERNAL_b75f7084_28_multi_tensor_lamb_stage_2_cu_c7e1319f4cuda3std3__420unreachable_sentinelE
	.align		8
        /*0060*/ 	.dword	_ZN59_INTERNAL_b75f7084_28_multi_tensor_lamb_stage_2_cu_c7e1319f4cuda3std6ranges3__45__cpo4swapE
	.align		8
        /*0068*/ 	.dword	_ZN59_INTERNAL_b75f7084_28_multi_tensor_lamb_stage_2_cu_c7e1319f4cuda3std6ranges3__45__cpo9iter_moveE
	.align		8
        /*0070*/ 	.dword	_ZN59_INTERNAL_b75f7084_28_multi_tensor_lamb_stage_2_cu_c7e1319f4cuda3std6ranges3__45__cpo5beginE
	.align		8
        /*0078*/ 	.dword	_ZN59_INTERNAL_b75f7084_28_multi_tensor_lamb_stage_2_cu_c7e1319f4cuda3std6ranges3__45__cpo3endE
	.align		8
        /*0080*/ 	.dword	_ZN59_INTERNAL_b75f7084_28_multi_tensor_lamb_stage_2_cu_c7e1319f4cuda3std6ranges3__45__cpo6cbeginE
	.align		8
        /*0088*/ 	.dword	_ZN59_INTERNAL_b75f7084_28_multi_tensor_lamb_stage_2_cu_c7e1319f4cuda3std6ranges3__45__cpo4cendE
	.align		8
        /*0090*/ 	.dword	_ZN59_INTERNAL_b75f7084_28_multi_tensor_lamb_stage_2_cu_c7e1319f4cuda3std6ranges3__45__cpo7advanceE
	.align		8
        /*0098*/ 	.dword	_ZN59_INTERNAL_b75f7084_28_multi_tensor_lamb_stage_2_cu_c7e1319f4cuda3std6ranges3__45__cpo9iter_swapE
	.align		8
        /*00a0*/ 	.dword	_ZN59_INTERNAL_b75f7084_28_multi_tensor_lamb_stage_2_cu_c7e1319f4cuda3std6ranges3__45__cpo4nextE
	.align		8
        /*00a8*/ 	.dword	_ZN59_INTERNAL_b75f7084_28_multi_tensor_lamb_stage_2_cu_c7e1319f4cuda3std6ranges3__45__cpo4prevE
	.align		8
        /*00b0*/ 	.dword	_ZN59_INTERNAL_b75f7084_28_multi_tensor_lamb_stage_2_cu_c7e1319f4cuda3std6ranges3__45__cpo4dataE
	.align		8
        /*00b8*/ 	.dword	_ZN59_INTERNAL_b75f7084_28_multi_tensor_lamb_stage_2_cu_c7e1319f4cuda3std6ranges3__45__cpo5cdataE
	.align		8
        /*00c0*/ 	.dword	_ZN59_INTERNAL_b75f7084_28_multi_tensor_lamb_stage_2_cu_c7e1319f4cuda3std6ranges3__45__cpo4sizeE
	.align		8
        /*00c8*/ 	.dword	_ZN59_INTERNAL_b75f7084_28_multi_tensor_lamb_stage_2_cu_c7e1319f4cuda3std6ranges3__45__cpo5ssizeE
	.align		8
        /*00d0*/ 	.dword	_ZN59_INTERNAL_b75f7084_28_multi_tensor_lamb_stage_2_cu_c7e1319f4cuda3std6ranges3__45__cpo8distanceE
	.align		8
        /*00d8*/ 	.dword	_ZN59_INTERNAL_b75f7084_28_multi_tensor_lamb_stage_2_cu_c7e1319f6thrust23THRUST_300001_SM_800_NS6system6detail10sequential3seqE


//--------------------- .nv.constant2._Z25multi_tensor_apply_kernelI18TensorListMetadataILi2EE17LAMBStage2FunctorIN3c104HalfES4_EJPfS6_ffbEEvlPViT_T0_DpT1_ --------------------------
	.section	.nv.constant2._Z25multi_tensor_apply_kernelI18TensorListMetadataILi2EE17LAMBStage2FunctorIN3c104HalfES4_EJPfS6_ffbEEvlPViT_T0_DpT1_,"a",@progbits
	.sectionflags	@""
	.align	4
.nv.constant2._Z25multi_tensor_apply_kernelI18TensorListMetadataILi2EE17LAMBStage2FunctorIN3c104HalfES4_EJPfS6_ffbEEvlPViT_T0_DpT1_:
        /*0000*/ 	.byte	0x10, 0x00, 0x00, 0x00, 0x00, 0x00, 0x00, 0x00


//--------------------- .nv.constant0._Z25multi_tensor_apply_kernelI18TensorListMetadataILi2EE17LAMBStage2FunctorIN3c104HalfES4_EJPfS6_ffbEEvlPViT_T0_DpT1_ --------------------------
	.section	.nv.constant0._Z25multi_tensor_apply_kernelI18TensorListMetadataILi2EE17LAMBStage2FunctorIN3c104HalfES4_EJPfS6_ffbEEvlPViT_T0_DpT1_,"a",@progbits
	.sectionflags	@""
	.align	4
.nv.constant0._Z25multi_tensor_apply_kernelI18TensorListMetadataILi2EE17LAMBStage2FunctorIN3c104HalfES4_EJPfS6_ffbEEvlPViT_T0_DpT1_:
	.zero		3545


//--------------------- .nv.constant2._Z25multi_tensor_apply_kernelI18TensorListMetadataILi2EE17LAMBStage2FunctorIN3c104HalfEfEJPfS6_ffbEEvlPViT_T0_DpT1_ --------------------------
	.section	.nv.constant2._Z25multi_tensor_apply_kernelI18TensorListMetadataILi2EE17LAMBStage2FunctorIN3c104HalfEfEJPfS6_ffbEEvlPViT_T0_DpT1_,"a",@progbits
	.sectionflags	@""
	.align	4
.nv.constant2._Z25multi_tensor_apply_kernelI18TensorListMetadataILi2EE17LAMBStage2FunctorIN3c104HalfEfEJPfS6_ffbEEvlPViT_T0_DpT1_:
        /*0000*/ 	.byte	0x10, 0x00, 0x00, 0x00, 0x00, 0x00, 0x00, 0x00


//--------------------- .nv.constant0._Z25multi_tensor_apply_kernelI18TensorListMetadataILi2EE17LAMBStage2FunctorIN3c104HalfEfEJPfS6_ffbEEvlPViT_T0_DpT1_ --------------------------
	.section	.nv.constant0._Z25multi_tensor_apply_kernelI18TensorListMetadataILi2EE17LAMBStage2FunctorIN3c104HalfEfEJPfS6_ffbEEvlPViT_T0_DpT1_,"a",@progbits
	.sectionflags	@""
	.align	4
.nv.constant0._Z25multi_tensor_apply_kernelI18TensorListMetadataILi2EE17LAMBStage2FunctorIN3c104HalfEfEJPfS6_ffbEEvlPViT_T0_DpT1_:
	.zero		3545


//--------------------- .nv.constant2._Z25multi_tensor_apply_kernelI18TensorListMetadataILi2EE17LAMBStage2FunctorIfN3c104HalfEEJPfS6_ffbEEvlPViT_T0_DpT1_ --------------------------
	.section	.nv.constant2._Z25multi_tensor_apply_kernelI18TensorListMetadataILi2EE17LAMBStage2FunctorIfN3c104HalfEEJPfS6_ffbEEvlPViT_T0_DpT1_,"a",@progbits
	.sectionflags	@""
	.align	4
.nv.constant2._Z25multi_tensor_apply_kernelI18TensorListMetadataILi2EE17LAMBStage2FunctorIfN3c104HalfEEJPfS6_ffbEEvlPViT_T0_DpT1_:
        /*0000*/ 	.byte	0x10, 0x00, 0x00, 0x00, 0x00, 0x00, 0x00, 0x00


//--------------------- .nv.constant0._Z25multi_tensor_apply_kernelI18TensorListMetadataILi2EE17LAMBStage2FunctorIfN3c104HalfEEJPfS6_ffbEEvlPViT_T0_DpT1_ --------------------------
	.section	.nv.constant0._Z25multi_tensor_apply_kernelI18TensorListMetadataILi2EE17LAMBStage2FunctorIfN3c104HalfEEJPfS6_ffbEEvlPViT_T0_DpT1_,"a",@progbits
	.sectionflags	@""
	.align	4
.nv.constant0._Z25multi_tensor_apply_kernelI18TensorListMetadataILi2EE17LAMBStage2FunctorIfN3c104HalfEEJPfS6_ffbEEvlPViT_T0_DpT1_:
	.zero		3545


//--------------------- .nv.constant2._Z25multi_tensor_apply_kernelI18TensorListMetadataILi2EE17LAMBStage2FunctorIffEJPfS4_ffbEEvlPViT_T0_DpT1_ --------------------------
	.section	.nv.constant2._Z25multi_tensor_apply_kernelI18TensorListMetadataILi2EE17LAMBStage2FunctorIffEJPfS4_ffbEEvlPViT_T0_DpT1_,"a",@progbits
	.sectionflags	@""
	.align	4
.nv.constant2._Z25multi_tensor_apply_kernelI18TensorListMetadataILi2EE17LAMBStage2FunctorIffEJPfS4_ffbEEvlPViT_T0_DpT1_:
        /*0000*/ 	.byte	0x10, 0x00, 0x00, 0x00, 0x00, 0x00, 0x00, 0x00


//--------------------- .nv.constant0._Z25multi_tensor_apply_kernelI18TensorListMetadataILi2EE17LAMBStage2FunctorIffEJPfS4_ffbEEvlPViT_T0_DpT1_ --------------------------
	.section	.nv.constant0._Z25multi_tensor_apply_kernelI18TensorListMetadataILi2EE17LAMBStage2FunctorIffEJPfS4_ffbEEvlPViT_T0_DpT1_,"a",@progbits
	.sectionflags	@""
	.align	4
.nv.constant0._Z25multi_tensor_apply_kernelI18TensorListMetadataILi2EE17LAMBStage2FunctorIffEJPfS4_ffbEEvlPViT_T0_DpT1_:
	.zero		3545


//--------------------- .text._Z25multi_tensor_apply_kernelI18TensorListMetadataILi2EE17LAMBStage2FunctorIN3c104HalfES4_EJPfS6_ffbEEvlPViT_T0_DpT1_ --------------------------
	.section	.text._Z25multi_tensor_apply_kernelI18TensorListMetadataILi2EE17LAMBStage2FunctorIN3c104HalfES4_EJPfS6_ffbEEvlPViT_T0_DpT1_,"ax",@progbits
	.sectioninfo	@"SHI_REGISTERS=32"
	.align	128
        .global         _Z25multi_tensor_apply_kernelI18TensorListMetadataILi2EE17LAMBStage2FunctorIN3c104HalfES4_EJPfS6_ffbEEvlPViT_T0_DpT1_
        .type           _Z25multi_tensor_apply_kernelI18TensorListMetadataILi2EE17LAMBStage2FunctorIN3c104HalfES4_EJPfS6_ffbEEvlPViT_T0_DpT1_,@function
        .size           _Z25multi_tensor_apply_kernelI18TensorListMetadataILi2EE17LAMBStage2FunctorIN3c104HalfES4_EJPfS6_ffbEEvlPViT_T0_DpT1_,(.L_x_12 - _Z25multi_tensor_apply_kernelI18TensorListMetadataILi2EE17LAMBStage2FunctorIN3c104HalfES4_EJPfS6_ffbEEvlPViT_T0_DpT1_)
        .other          _Z25multi_tensor_apply_kernelI18TensorListMetadataILi2EE17LAMBStage2FunctorIN3c104HalfES4_EJPfS6_ffbEEvlPViT_T0_DpT1_,@"STO_CUDA_ENTRY STV_DEFAULT"
_Z25multi_tensor_apply_kernelI18TensorListMetadataILi2EE17LAMBStage2FunctorIN3c104HalfES4_EJPfS6_ffbEEvlPViT_T0_DpT1_:
.text._Z25multi_tensor_apply_kernelI18TensorListMetadataILi2EE17LAMBStage2FunctorIN3c104HalfES4_EJPfS6_ffbEEvlPViT_T0_DpT1_:
[----:B------:R-:W-:Y:S02]  /*0000*/  IMAD.MOV.U32 R1, RZ, RZ, c[0x0][0x28] ;  /* 0x00000a00ff017624 */ /* 0x000fe400078e00ff */
[----:B------:R-:W0:Y:S01]  /*0010*/  S2R R2, SR_CTAID.X ;  /* 0x0000000000027919 */ /* 0x000e220000002500 */
[----:B------:R-:W-:Y:S01]  /*0020*/  IMAD.MOV.U32 R9, RZ, RZ, 0x4 ;  /* 0x00000004ff097424 */ /* 0x000fe200078e00ff */
[----:B------:R-:W-:Y:S01]  /*0030*/  ULDC.S8 UR4, c[0x0][0xdd8] ;  /* 0x0003760000047ab9 */ /* 0x000fe20000000200 */
[----:B------:R-:W-:Y:S01]  /*0040*/  IMAD.MOV.U32 R5, RZ, RZ, 0x8 ;  /* 0x00000008ff057424 */ /* 0x000fe200078e00ff */
[----:B------:R-:W-:Y:S01]  /*0050*/  FSETP.NEU.FTZ.AND P0, PT, RZ, c[0x0][0xdd4], PT ;  /* 0x00037500ff007a0b */ /* 0x000fe20003f1d000 */
[----:B------:R-:W-:Y:S01]  /*0060*/  IMAD.MOV.U32 R6, RZ, RZ, 0x1 ;  /* 0x00000001ff067424 */ /* 0x000fe200078e00ff */
[----:B------:R-:W-:Y:S01]  /*0070*/  ISETP.EQ.AND P2, PT, RZ, UR4, PT ;  /* 0x00000004ff007c0c */ /* 0x000fe2000bf42270 */
[----:B------:R-:W-:-:S03]  /*0080*/  ULDC.64 UR4, c[0x0][0x118] ;  /* 0x0000460000047ab9 */ /* 0x000fc60000000a00 */
[----:B------:R-:W-:Y:S01]  /*0090*/  ISETP.LE.AND P1, PT, R6, c[0x0][0x160], PT ;  /* 0x0000580006007a0c */ /* 0x000fe20003f23270 */
[----:B0-----:R-:W0:Y:S01]  /*00a0*/  LDC.U8 R4, c[0x0][R2+0x770] ;  /* 0x0001dc0002047b82 */ /* 0x001e220000000000 */
[----:B------:R-:W-:-:S07]  /*00b0*/  IMAD R3, R2, R9, c[0x2][0x0] ;  /* 0x0080000002037624 */ /* 0x000fce00078e0209 */
[----:B------:R1:W2:Y:S02]  /*00c0*/  LDC R0, c[0x0][R3+0x8a0] ;  /* 0x0002280003007b82 */ /* 0x0002a40000000800 */
[----:B-1----:R-:W-:Y:S02]  /*00d0*/  IMAD.MOV.U32 R3, RZ, RZ, c[0x0][0xdd0] ;  /* 0x00037400ff037624 */ /* 0x002fe400078e00ff */
[C---:B0-----:R-:W-:Y:S01]  /*00e0*/  IMAD R8, R4.reuse, R5, c[0x2][0x0] ;  /* 0x0080000004087624 */ /* 0x041fe200078e0205 */
[----:B------:R-:W-:-:S03]  /*00f0*/  IADD3 R4, R4, c[0x0][0xdb0], RZ ;  /* 0x00036c0004047a10 */ /* 0x000fc60007ffe0ff */
[----:B------:R-:W0:Y:S01]  /*0100*/  LDC R5, c[0x0][R8+0x560] ;  /* 0x0001580008057b82 */ /* 0x000e220000000800 */
[----:B--2---:R-:W-:-:S04]  /*0110*/  IMAD R0, R0, c[0x0][0x160], RZ ;  /* 0x0000580000007a24 */ /* 0x004fc800078e02ff */
[----:B0-----:R-:W-:-:S05]  /*0120*/  IMAD.IADD R2, R5, 0x1, -R0 ;  /* 0x0000000105027824 */ /* 0x001fca00078e0a00 */
[----:B------:R-:W-:Y:S01]  /*0130*/  ISETP.LT.OR P1, PT, R2, 0x1, !P1 ;  /* 0x000000010200780c */ /* 0x000fe20004f21670 */
[----:B------:R-:W-:-:S12]  /*0140*/  @!P0 BRA P2, `(.L_x_0) ;  /* 0x000000a000008947 */ /* 0x000fd80001000000 */
[----:B------:R-:W-:-:S04]  /*0150*/  IMAD.WIDE R6, R4, R9, c[0x0][0xdc8] ;  /* 0x0003720004067625 */ /* 0x000fc800078e0209 */
[----:B------:R-:W-:Y:S02]  /*0160*/  IMAD.WIDE R4, R4, R9, c[0x0][0xdc0] ;  /* 0x0003700004047625 */ /* 0x000fe400078e0209 */
[----:B------:R-:W2:Y:S04]  /*0170*/  LDG.E R6, [R6.64] ;  /* 0x0000000406067981 */ /* 0x000ea8000c1e1900 */
[----:B------:R-:W3:Y:S01]  /*0180*/  LDG.E R4, [R4.64] ;  /* 0x0000000404047981 */ /* 0x000ee2000c1e1900 */
[----:B--2---:R-:W-:Y:S02]  /*0190*/  FSETP.NEU.FTZ.AND P0, PT, R6, RZ, PT ;  /* 0x000000ff0600720b */ /* 0x004fe40003f1d000 */
[----:B---3--:R-:W-:-:S04]  /*01a0*/  FSETP.NEU.FTZ.AND P2, PT, R4, RZ, PT ;  /* 0x000000ff0400720b */ /* 0x008fc80003f5d000 */
[----:B------:R-:W-:-:S13]  /*01b0*/  PLOP3.LUT P0, PT, P2, P0, PT, 0x2a, 0x0 ;  /* 0x000000000000781c */ /* 0x000fda0001700572 */
[----:B------:R-:W0:Y:S02]  /*01c0*/  @!P0 MUFU.RCP R9, R6 ;  /* 0x0000000600098308 */ /* 0x000e240000001000 */
[----:B0-----:R-:W-:-:S04]  /*01d0*/  @!P0 FMUL.FTZ R9, R4, R9 ;  /* 0x0000000904098220 */ /* 0x001fc80000410000 */
[----:B------:R-:W-:Y:S02]  /*01e0*/  @!P0 FMUL.FTZ R3, R9, c[0x0][0xdd0] ;  /* 0x0003740009038a20 */ /* 0x000fe40000410000 */
.L_x_0:
[----:B------:R-:W-:Y:S05]  /*01f0*/  @P1 EXIT ;  /* 0x000000000000194d */ /* 0x000fea0003800000 */
[----:B------:R0:W1:Y:S01]  /*0200*/  LDC.64 R12, c[0x0][R8+0x160] ;  /* 0x00005800080c7b82 */ /* 0x0000620000000a00 */
[----:B------:R-:W2:Y:S01]  /*0210*/  S2R R4, SR_TID.X ;  /* 0x0000000000047919 */ /* 0x000ea20000002100 */
[----:B------:R-:W-:Y:S01]  /*0220*/  SHF.R.S32.HI R5, RZ, 0x1f, R0 ;  /* 0x0000001fff057819 */ /* 0x000fe20000011400 */
[----:B------:R-:W-:-:S05]  /*0230*/  IMAD.MOV.U32 R25, RZ, RZ, RZ ;  /* 0x000000ffff197224 */ /* 0x000fca00078e00ff */
[----:B------:R0:W3:Y:S02]  /*0240*/  LDC.64 R10, c[0x0][R8+0x360] ;  /* 0x0000d800080a7b82 */ /* 0x0000e40000000a00 */
.L_x_1:
[----:B0-2---:R-:W-:-:S05]  /*0250*/  IMAD.IADD R17, R4, 0x1, R25 ;  /* 0x0000000104117824 */ /* 0x005fca00078e0219 */
[C---:B------:R-:W-:Y:S02]  /*0260*/  ISETP.GE.AND P0, PT, R17.reuse, c[0x0][0x160], PT ;  /* 0x0000580011007a0c */ /* 0x040fe40003f06270 */
[----:B------:R-:W-:Y:S02]  /*0270*/  IADD3 R15, P1, R0, R17, RZ ;  /* 0x00000011000f7210 */ /* 0x000fe40007f3e0ff */
[C---:B------:R-:W-:Y:S02]  /*0280*/  ISETP.LT.AND P0, PT, R17.reuse, R2, !P0 ;  /* 0x000000021100720c */ /* 0x040fe40004701270 */
[C---:B------:R-:W-:Y:S02]  /*0290*/  LEA.HI.X.SX32 R14, R17.reuse, R5, 0x1, P1 ;  /* 0x00000005110e7211 */ /* 0x040fe400008f0eff */
[----:B------:R-:W-:Y:S01]  /*02a0*/  IADD3 R22, R17, c[0x0][0x0], RZ ;  /* 0x0000000011167a10 */ /* 0x000fe20007ffe0ff */
[C---:B------:R-:W-:Y:S01]  /*02b0*/  IMAD.SHL.U32 R17, R15.reuse, 0x2, RZ ;  /* 0x000000020f117824 */ /* 0x040fe200078e00ff */
[----:B------:R-:W-:-:S02]  /*02c0*/  SHF.L.U64.HI R15, R15, 0x1, R14 ;  /* 0x000000010f0f7819 */ /* 0x000fc4000001020e */
[----:B------:R-:W-:-:S04]  /*02d0*/  ISETP.GE.AND P1, PT, R22, c[0x0][0x160], PT ;  /* 0x0000580016007a0c */ /* 0x000fc80003f26270 */
[----:B------:R-:W-:Y:S02]  /*02e0*/  ISETP.LT.AND P1, PT, R22, R2, !P1 ;  /* 0x000000021600720c */ /* 0x000fe40004f21270 */
[----:B---3--:R-:W-:-:S05]  /*02f0*/  @P0 IADD3 R20, P2, R10, R17, RZ ;  /* 0x000000110a140210 */ /* 0x008fca0007f5e0ff */
[----:B------:R-:W-:Y:S01]  /*0300*/  @P0 IMAD.X R21, R11, 0x1, R15, P2 ;  /* 0x000000010b150824 */ /* 0x000fe200010e060f */
[----:B------:R-:W-:-:S04]  /*0310*/  IADD3 R14, P2, R0, R22, RZ ;  /* 0x00000016000e7210 */ /* 0x000fc80007f5e0ff */
[----:B------:R-:W-:Y:S01]  /*0320*/  LEA.HI.X.SX32 R19, R22, R5, 0x1, P2 ;  /* 0x0000000516137211 */ /* 0x000fe200010f0eff */
[C---:B------:R-:W-:Y:S01]  /*0330*/  IMAD.SHL.U32 R16, R14.reuse, 0x2, RZ ;  /* 0x000000020e107824 */ /* 0x040fe200078e00ff */
[----:B------:R-:W2:Y:S02]  /*0340*/  @P0 LDG.E.U16 R6, [R20.64] ;  /* 0x0000000414060981 */ /* 0x000ea4000c1e1500 */
[----:B------:R-:W-:Y:S02]  /*0350*/  SHF.L.U64.HI R26, R14, 0x1, R19 ;  /* 0x000000010e1a7819 */ /* 0x000fe40000010213 */
[----:B-1----:R-:W-:Y:S02]  /*0360*/  IADD3 R14, P2, R12, R17, RZ ;  /* 0x000000110c0e7210 */ /* 0x002fe40007f5e0ff */
[-C--:B------:R-:W-:Y:S02]  /*0370*/  @P1 IADD3 R18, P4, R10, R16.reuse, RZ ;  /* 0x000000100a121210 */ /* 0x080fe40007f9e0ff */
[----:B------:R-:W-:Y:S01]  /*0380*/  IADD3 R16, P3, R12, R16, RZ ;  /* 0x000000100c107210 */ /* 0x000fe20007f7e0ff */
[----:B------:R-:W-:-:S02]  /*0390*/  IMAD.X R15, R13, 0x1, R15, P2 ;  /* 0x000000010d0f7824 */ /* 0x000fc400010e060f */
[--C-:B------:R-:W-:Y:S02]  /*03a0*/  @P1 IMAD.X R19, R11, 0x1, R26.reuse, P4 ;  /* 0x000000010b131824 */ /* 0x100fe400020e061a */
[----:B------:R-:W-:Y:S01]  /*03b0*/  IMAD.X R17, R13, 0x1, R26, P3 ;  /* 0x000000010d117824 */ /* 0x000fe200018e061a */
[----:B------:R-:W3:Y:S04]  /*03c0*/  @P0 LDG.E.U16 R24, [R14.64] ;  /* 0x000000040e180981 */ /* 0x000ee8000c1e1500 */
[----:B------:R1:W4:Y:S04]  /*03d0*/  @P1 LDG.E.U16 R7, [R18.64] ;  /* 0x0000000412071981 */ /* 0x000328000c1e1500 */
[----:B------:R-:W5:Y:S01]  /*03e0*/  @P1 LDG.E.U16 R23, [R16.64] ;  /* 0x0000000410171981 */ /* 0x000f62000c1e1500 */
[----:B------:R-:W-:-:S04]  /*03f0*/  IADD3 R22, R22, c[0x0][0x0], RZ ;  /* 0x0000000016167a10 */ /* 0x000fc80007ffe0ff */
[----:B------:R-:W-:-:S04]  /*0400*/  ISETP.GE.AND P2, PT, R22, c[0x0][0x160], PT ;  /* 0x0000580016007a0c */ /* 0x000fc80003f46270 */
[----:B------:R-:W-:Y:S02]  /*0410*/  ISETP.LT.AND P2, PT, R22, R2, !P2 ;  /* 0x000000021600720c */ /* 0x000fe40005741270 */
[----:B-1----:R-:W-:-:S05]  /*0420*/  IADD3 R19, P3, R0, R22, RZ ;  /* 0x0000001600137210 */ /* 0x002fca0007f7e0ff */
[----:B------:R-:W-:Y:S01]  /*0430*/  IMAD.SHL.U32 R18, R19, 0x2, RZ ;  /* 0x0000000213127824 */ /* 0x000fe200078e00ff */
[----:B--2---:R-:W-:Y:S02]  /*0440*/  HADD2.F32 R20, -RZ, R6.H0_H0 ;  /* 0x20000006ff147230 */ /* 0x004fe40000004100 */
[----:B---3--:R-:W-:Y:S02]  /*0450*/  HADD2.F32 R24, -RZ, R24.H0_H0 ;  /* 0x20000018ff187230 */ /* 0x008fe40000004100 */
[----:B----4-:R-:W-:-:S03]  /*0460*/  HADD2.F32 R26, -RZ, R7.H0_H0 ;  /* 0x20000007ff1a7230 */ /* 0x010fc60000004100 */
[----:B------:R-:W-:Y:S01]  /*0470*/  FFMA.FTZ R24, R20, -R3, R24 ;  /* 0x8000000314187223 */ /* 0x000fe20000010018 */
[----:B-----5:R-:W-:Y:S01]  /*0480*/  HADD2.F32 R23, -RZ, R23.H0_H0 ;  /* 0x20000017ff177230 */ /* 0x020fe20000004100 */
[----:B------:R-:W-:-:S04]  /*0490*/  LEA.HI.X.SX32 R20, R22, R5, 0x1, P3 ;  /* 0x0000000516147211 */ /* 0x000fc800018f0eff */
[----:B------:R-:W-:Y:S01]  /*04a0*/  FFMA.FTZ R23, R26, -R3, R23 ;  /* 0x800000031a177223 */ /* 0x000fe20000010017 */
[----:B------:R-:W-:Y:S02]  /*04b0*/  SHF.L.U64.HI R19, R19, 0x1, R20 ;  /* 0x0000000113137819 */ /* 0x000fe40000010214 */
[----:B------:R-:W-:Y:S02]  /*04c0*/  @P2 IADD3 R20, P3, R10, R18, RZ ;  /* 0x000000120a142210 */ /* 0x000fe40007f7e0ff */
[----:B------:R-:W-:Y:S02]  /*04d0*/  F2FP.PACK_AB R24, R23, R24 ;  /* 0x000000181718723e */ /* 0x000fe400000000ff */
[----:B------:R-:W-:Y:S01]  /*04e0*/  IADD3 R23, R22, c[0x0][0x0], RZ ;  /* 0x0000000016177a10 */ /* 0x000fe20007ffe0ff */
[----:B------:R-:W-:-:S03]  /*04f0*/  @P2 IMAD.X R21, R11, 0x1, R19, P3 ;  /* 0x000000010b152824 */ /* 0x000fc600018e0613 */
[C---:B------:R-:W-:Y:S02]  /*0500*/  ISETP.GE.AND P3, PT, R23.reuse, c[0x0][0x160], PT ;  /* 0x0000580017007a0c */ /* 0x040fe40003f66270 */
[----:B------:R-:W-:Y:S01]  /*0510*/  IADD3 R26, P4, R0, R23, RZ ;  /* 0x00000017001a7210 */ /* 0x000fe20007f9e0ff */
[----:B0-----:R0:W2:Y:S01]  /*0520*/  @P2 LDG.E.U16 R8, [R20.64] ;  /* 0x0000000414082981 */ /* 0x0010a2000c1e1500 */
[C---:B------:R-:W-:Y:S02]  /*0530*/  ISETP.LT.AND P3, PT, R23.reuse, R2, !P3 ;  /* 0x000000021700720c */ /* 0x040fe40005f61270 */
[----:B------:R-:W-:Y:S01]  /*0540*/  LEA.HI.X.SX32 R23, R23, R5, 0x1, P4 ;  /* 0x0000000517177211 */ /* 0x000fe200020f0eff */
[----:B------:R-:W-:-:S03]  /*0550*/  IMAD.SHL.U32 R28, R26, 0x2, RZ ;  /* 0x000000021a1c7824 */ /* 0x000fc600078e00ff */
[----:B------:R-:W-:-:S07]  /*0560*/  SHF.L.U64.HI R26, R26, 0x1, R23 ;  /* 0x000000011a1a7819 */ /* 0x000fce0000010217 */
[-C--:B------:R-:W-:Y:S02]  /*0570*/  @P3 IADD3 R22, P4, R10, R28.reuse, RZ ;  /* 0x0000001c0a163210 */ /* 0x080fe40007f9e0ff */
[----:B0-----:R-:W-:-:S03]  /*0580*/  IADD3 R20, P5, R12, R28, RZ ;  /* 0x0000001c0c147210 */ /* 0x001fc60007fbe0ff */
[--C-:B------:R-:W-:Y:S01]  /*0590*/  @P3 IMAD.X R23, R11, 0x1, R26.reuse, P4 ;  /* 0x000000010b173824 */ /* 0x100fe200020e061a */
[----:B------:R-:W-:Y:S01]  /*05a0*/  IADD3 R18, P4, R12, R18, RZ ;  /* 0x000000120c127210 */ /* 0x000fe20007f9e0ff */
[----:B------:R-:W-:-:S03]  /*05b0*/  IMAD.X R21, R13, 0x1, R26, P5 ;  /* 0x000000010d157824 */ /* 0x000fc600028e061a */
[----:B------:R0:W3:Y:S01]  /*05c0*/  @P3 LDG.E.U16 R9, [R22.64] ;  /* 0x0000000416093981 */ /* 0x0000e2000c1e1500 */
[----:B------:R-:W-:-:S03]  /*05d0*/  IMAD.X R19, R13, 0x1, R19, P4 ;  /* 0x000000010d137824 */ /* 0x000fc600020e0613 */
[----:B------:R-:W4:Y:S04]  /*05e0*/  @P3 LDG.E.U16 R27, [R20.64] ;  /* 0x00000004141b3981 */ /* 0x000f28000c1e1500 */
[----:B------:R-:W5:Y:S04]  /*05f0*/  @P2 LDG.E.U16 R29, [R18.64] ;  /* 0x00000004121d2981 */ /* 0x000f68000c1e1500 */
[----:B------:R1:W-:Y:S01]  /*0600*/  @P0 STG.E.U16 [R14.64], R24 ;  /* 0x000000180e000986 */ /* 0x0003e2000c101504 */
[----:B0-----:R-:W-:Y:S01]  /*0610*/  PRMT R23, R24, 0x7632, R23 ;  /* 0x0000763218177816 */ /* 0x001fe20000000017 */
[----:B-1----:R-:W-:-:S04]  /*0620*/  IMAD.MOV.U32 R14, RZ, RZ, 0x4 ;  /* 0x00000004ff0e7424 */ /* 0x002fc800078e00ff */
[----:B------:R-:W-:Y:S01]  /*0630*/  IMAD R25, R14, c[0x0][0x0], R25 ;  /* 0x000000000e197a24 */ /* 0x000fe200078e0219 */
[----:B------:R0:W-:Y:S04]  /*0640*/  @P1 STG.E.U16 [R16.64], R23 ;  /* 0x0000001710001986 */ /* 0x0001e8000c101504 */
[C---:B------:R-:W-:Y:S02]  /*0650*/  ISETP.GE.AND P0, PT, R25.reuse, c[0x0][0x160], PT ;  /* 0x0000580019007a0c */ /* 0x040fe40003f06270 */
[----:B------:R-:W-:Y:S01]  /*0660*/  ISETP.LT.AND P1, PT, R25, R2, PT ;  /* 0x000000021900720c */ /* 0x000fe20003f21270 */
[----:B--2---:R-:W-:Y:S02]  /*0670*/  HADD2.F32 R22, -RZ, R8.H0_H0 ;  /* 0x20000008ff167230 */ /* 0x004fe40000004100 */
[----:B---3--:R-:W-:-:S02]  /*0680*/  HADD2.F32 R26, -RZ, R9.H0_H0 ;  /* 0x20000009ff1a7230 */ /* 0x008fc40000004100 */
[----:B----4-:R-:W-:Y:S02]  /*0690*/  HADD2.F32 R27, -RZ, R27.H0_H0 ;  /* 0x2000001bff1b7230 */ /* 0x010fe40000004100 */
[----:B-----5:R-:W-:-:S03]  /*06a0*/  HADD2.F32 R29, -RZ, R29.H0_H0 ;  /* 0x2000001dff1d7230 */ /* 0x020fc60000004100 */
[-C--:B------:R-:W-:Y:S02]  /*06b0*/  FFMA.FTZ R27, R26, -R3.reuse, R27 ;  /* 0x800000031a1b7223 */ /* 0x080fe4000001001b */
[----:B------:R-:W-:-:S05]  /*06c0*/  FFMA.FTZ R22, R22, -R3, R29 ;  /* 0x8000000316167223 */ /* 0x000fca000001001d */
[----:B------:R-:W-:-:S04]  /*06d0*/  F2FP.PACK_AB R22, R27, R22 ;  /* 0x000000161b16723e */ /* 0x000fc800000000ff */
[C---:B------:R-:W-:Y:S02]  /*06e0*/  PRMT R29, R22.reuse, 0x7610, R29 ;  /* 0x00007610161d7816 */ /* 0x040fe4000000001d */
[----:B------:R-:W-:-:S03]  /*06f0*/  PRMT R27, R22, 0x7632, R27 ;  /* 0x00007632161b7816 */ /* 0x000fc6000000001b */
[----:B------:R0:W-:Y:S04]  /*0700*/  @P2 STG.E.U16 [R18.64], R29 ;  /* 0x0000001d12002986 */ /* 0x0001e8000c101504 */
[----:B------:R0:W-:Y:S01]  /*0710*/  @P3 STG.E.U16 [R20.64], R27 ;  /* 0x0000001b14003986 */ /* 0x0001e2000c101504 */
[----:B------:R-:W-:Y:S05]  /*0720*/  @!P0 BRA P1, `(.L_x_1) ;  /* 0xfffffb2000008947 */ /* 0x000fea000083ffff */
[----:B------:R-:W-:Y:S05]  /*0730*/  EXIT ;  /* 0x000000000000794d */ /* 0x000fea0003800000 */
.L_x_2:
[----:B------:R-:W-:-:S00]  /*0740*/  BRA `(.L_x_2) ;  /* 0xfffffff000007947 */ /* 0x000fc0000383ffff */
[----:B------:R-:W-:-:S00]  /*0750*/  NOP ;  /* 0x0000000000007918 */ /* 0x000fc00000000000 */
        /* <DEDUP_REMOVED lines=10> */
.L_x_12:


//--------------------- .text._Z25multi_tensor_apply_kernelI18TensorListMetadataILi2EE17LAMBStage2FunctorIN3c104HalfEfEJPfS6_ffbEEvlPViT_T0_DpT1_ --------------------------
	.section	.text._Z25multi_tensor_apply_kernelI18TensorListMetadataILi2EE17LAMBStage2FunctorIN3c104HalfEfEJPfS6_ffbEEvlPViT_T0_DpT1_,"ax",@progbits
	.sectioninfo	@"SHI_REGISTERS=32"
	.align	128
        .global         _Z25multi_tensor_apply_kernelI18TensorListMetadataILi2EE17LAMBStage2FunctorIN3c104HalfEfEJPfS6_ffbEEvlPViT_T0_DpT1_
        .type           _Z25multi_tensor_apply_kernelI18TensorListMetadataILi2EE17LAMBStage2FunctorIN3c104HalfEfEJPfS6_ffbEEvlPViT_T0_DpT1_,@function
        .size           _Z25multi_tensor_apply_kernelI18TensorListMetadataILi2EE17LAMBStage2FunctorIN3c104HalfEfEJPfS6_ffbEEvlPViT_T0_DpT1_,(.L_x_13 - _Z25multi_tensor_apply_kernelI18TensorListMetadataILi2EE17LAMBStage2FunctorIN3c104HalfEfEJPfS6_ffbEEvlPViT_T0_DpT1_)
        .other          _Z25multi_tensor_apply_kernelI18TensorListMetadataILi2EE17LAMBStage2FunctorIN3c104HalfEfEJPfS6_ffbEEvlPViT_T0_DpT1_,@"STO_CUDA_ENTRY STV_DEFAULT"
_Z25multi_tensor_apply_kernelI18TensorListMetadataILi2EE17LAMBStage2FunctorIN3c104HalfEfEJPfS6_ffbEEvlPViT_T0_DpT1_:
.text._Z25multi_tensor_apply_kernelI18TensorListMetadataILi2EE17LAMBStage2FunctorIN3c104HalfEfEJPfS6_ffbEEvlPViT_T0_DpT1_:
[----:B------:R-:W-:Y:S02]  /*0000*/  IMAD.MOV.U32 R1, RZ, RZ, c[0x0][0x28] ;  /* 0x00000a00ff017624 */ /* 0x000fe400078e00ff */
[----:B------:R-:W0:Y:S01]  /*0010*/  S2UR UR4, SR_CTAID.X ;  /* 0x00000000000479c3 */ /* 0x000e220000002500 */
[----:B------:R-:W-:Y:S01]  /*0020*/  UMOV UR12, 0x4 ;  /* 0x00000004000c7882 */ /* 0x000fe20000000000 */
[----:B------:R-:W-:Y:S01]  /*0030*/  FSETP.NEU.FTZ.AND P0, PT, RZ, c[0x0][0xdd4], PT ;  /* 0x00037500ff007a0b */ /* 0x000fe20003f1d000 */
[----:B------:R-:W-:Y:S01]  /*0040*/  ULDC UR6, c[0x2][0x0] ;  /* 0x0080000000067ab9 */ /* 0x000fe20000000800 */
[----:B------:R-:W-:Y:S01]  /*0050*/  IMAD.MOV.U32 R0, RZ, RZ, c[0x0][0xdd0] ;  /* 0x00037400ff007624 */ /* 0x000fe200078e00ff */
[----:B------:R-:W-:Y:S02]  /*0060*/  UMOV UR9, 0x8 ;  /* 0x0000000800097882 */ /* 0x000fe40000000000 */
[----:B------:R-:W-:Y:S02]  /*0070*/  ULDC UR10, c[0x0][0x160] ;  /* 0x00005800000a7ab9 */ /* 0x000fe40000000800 */
[----:B------:R-:W-:Y:S02]  /*0080*/  ULDC UR8, c[0x0][0xdb0] ;  /* 0x00036c0000087ab9 */ /* 0x000fe40000000800 */
[----:B------:R-:W-:-:S02]  /*0090*/  ULDC.64 UR14, c[0x0][0x118] ;  /* 0x00004600000e7ab9 */ /* 0x000fc40000000a00 */
[----:B0-----:R-:W-:-:S03]  /*00a0*/  UIMAD UR5, UR4, UR12, UR6 ;  /* 0x0000000c040572a4 */ /* 0x001fc6000f8e0206 */
[----:B------:R-:W-:Y:S02]  /*00b0*/  ULDC.U8 UR4, c[0x0][UR4+0x770] ;  /* 0x0001dc0004047abb */ /* 0x000fe40008000000 */
[----:B------:R-:W-:Y:S02]  /*00c0*/  UIMAD UR9, UR4, UR9, UR6 ;  /* 0x00000009040972a4 */ /* 0x000fe4000f8e0206 */
[----:B------:R-:W-:Y:S02]  /*00d0*/  UIADD3 UR8, UR4, UR8, URZ ;  /* 0x0000000804087290 */ /* 0x000fe4000fffe03f */
[----:B------:R-:W-:Y:S02]  /*00e0*/  UMOV UR6, 0x1 ;  /* 0x0000000100067882 */ /* 0x000fe40000000000 */
[----:B------:R-:W-:Y:S02]  /*00f0*/  UISETP.LE.AND UP0, UPT, UR6, UR10, UPT ;  /* 0x0000000a0600728c */ /* 0x000fe4000bf03270 */
[----:B------:R-:W-:-:S02]  /*0100*/  ULDC UR5, c[0x0][UR5+0x8a0] ;  /* 0x0002280005057abb */ /* 0x000fc40008000800 */
[----:B------:R-:W-:-:S03]  /*0110*/  UIMAD UR10, UR5, UR10, URZ ;  /* 0x0000000a050a72a4 */ /* 0x000fc6000f8e023f */
[----:B------:R-:W-:Y:S02]  /*0120*/  ULDC UR5, c[0x0][UR9+0x560] ;  /* 0x0001580009057abb */ /* 0x000fe40008000800 */
[----:B------:R-:W-:-:S03]  /*0130*/  UIADD3 UR11, UR5, -UR10, URZ ;  /* 0x8000000a050b7290 */ /* 0x000fc6000fffe03f */
[----:B------:R-:W-:Y:S02]  /*0140*/  ULDC.S8 UR5, c[0x0][0xdd8] ;  /* 0x0003760000057ab9 */ /* 0x000fe40000000200 */
[----:B------:R-:W-:Y:S01]  /*0150*/  ISETP.EQ.AND P1, PT, RZ, UR5, PT ;  /* 0x00000005ff007c0c */ /* 0x000fe2000bf22270 */
[----:B------:R-:W-:-:S06]  /*0160*/  UISETP.LT.OR UP0, UPT, UR11, 0x1, !UP0 ;  /* 0x000000010b00788c */ /* 0x000fcc000c701670 */
[----:B------:R-:W-:-:S06]  /*0170*/  PLOP3.LUT P2, PT, PT, PT, UP0, 0x80, 0x0 ;  /* 0x000000000000781c */ /* 0x000fcc0003f4f008 */
[----:B------:R-:W-:Y:S07]  /*0180*/  @!P0 BRA P1, `(.L_x_3) ;  /* 0x0000010000008947 */ /* 0x000fee0000800000 */
[----:B------:R-:W-:Y:S02]  /*0190*/  ULDC.64 UR4, c[0x0][0xdc0] ;  /* 0x0003700000047ab9 */ /* 0x000fe40000000a00 */
[----:B------:R-:W-:Y:S02]  /*01a0*/  ULDC.64 UR6, c[0x0][0xdc8] ;  /* 0x0003720000067ab9 */ /* 0x000fe40000000a00 */
[----:B------:R-:W-:Y:S02]  /*01b0*/  UIMAD.WIDE UR6, UR8, UR12, UR6 ;  /* 0x0000000c080672a5 */ /* 0x000fe4000f8e0206 */
[----:B------:R-:W-:-:S04]  /*01c0*/  UIMAD.WIDE UR4, UR8, UR12, UR4 ;  /* 0x0000000c080472a5 */ /* 0x000fc8000f8e0204 */
[----:B------:R-:W-:Y:S02]  /*01d0*/  IMAD.U32 R2, RZ, RZ, UR6 ;  /* 0x00000006ff027e24 */ /* 0x000fe4000f8e00ff */
[----:B------:R-:W-:Y:S02]  /*01e0*/  IMAD.U32 R4, RZ, RZ, UR4 ;  /* 0x00000004ff047e24 */ /* 0x000fe4000f8e00ff */
[----:B------:R-:W-:Y:S02]  /*01f0*/  IMAD.U32 R3, RZ, RZ, UR7 ;  /* 0x00000007ff037e24 */ /* 0x000fe4000f8e00ff */
[----:B------:R-:W-:-:S03]  /*0200*/  IMAD.U32 R5, RZ, RZ, UR5 ;  /* 0x00000005ff057e24 */ /* 0x000fc6000f8e00ff */
        /* <DEDUP_REMOVED lines=8> */
.L_x_3:
[----:B------:R-:W-:Y:S05]  /*0290*/  @P2 EXIT ;  /* 0x000000000000294d */ /* 0x000fea0003800000 */
[----:B------:R-:W0:Y:S01]  /*02a0*/  S2R R22, SR_TID.X ;  /* 0x0000000000167919 */ /* 0x000e220000002100 */
[----:B------:R-:W-:Y:S02]  /*02b0*/  USHF.R.S32.HI UR16, URZ, 0x1f, UR10 ;  /* 0x0000001f3f107899 */ /* 0x000fe4000801140a */
[----:B------:R-:W-:Y:S02]  /*02c0*/  ULDC.64 UR12, c[0x0][UR9+0x160] ;  /* 0x00005800090c7abb */ /* 0x000fe40008000a00 */
[----:B------:R-:W-:Y:S02]  /*02d0*/  ULDC.64 UR6, c[0x0][UR9+0x360] ;  /* 0x0000d80009067abb */ /* 0x000fe40008000a00 */
[----:B------:R-:W-:Y:S02]  /*02e0*/  UMOV UR4, URZ ;  /* 0x0000003f00047c82 */ /* 0x000fe40008000000 */
.L_x_4:
[----:B0-----:R-:W-:-:S04]  /*02f0*/  IADD3 R2, R22, UR4, RZ ;  /* 0x0000000416027c10 */ /* 0x001fc8000fffe0ff */
[C---:B------:R-:W-:Y:S02]  /*0300*/  ISETP.GE.AND P0, PT, R2.reuse, c[0x0][0x160], PT ;  /* 0x0000580002007a0c */ /* 0x040fe40003f06270 */
[C---:B-1----:R-:W-:Y:S02]  /*0310*/  IADD3 R6, R2.reuse, c[0x0][0x0], RZ ;  /* 0x0000000002067a10 */ /* 0x042fe40007ffe0ff */
[----:B------:R-:W-:Y:S02]  /*0320*/  ISETP.LT.AND P0, PT, R2, UR11, !P0 ;  /* 0x0000000b02007c0c */ /* 0x000fe4000c701270 */
[----:B------:R-:W-:Y:S02]  /*0330*/  ISETP.GE.AND P1, PT, R6, c[0x0][0x160], PT ;  /* 0x0000580006007a0c */ /* 0x000fe40003f26270 */
[----:B------:R-:W-:Y:S02]  /*0340*/  IADD3 R4, P2, R2, UR10, RZ ;  /* 0x0000000a02047c10 */ /* 0x000fe4000ff5e0ff */
[----:B------:R-:W-:-:S02]  /*0350*/  ISETP.LT.AND P1, PT, R6, UR11, !P1 ;  /* 0x0000000b06007c0c */ /* 0x000fc4000cf21270 */
[----:B------:R-:W-:Y:S02]  /*0360*/  IADD3 R8, R6, c[0x0][0x0], RZ ;  /* 0x0000000006087a10 */ /* 0x000fe40007ffe0ff */
[----:B------:R-:W-:Y:S02]  /*0370*/  LEA.HI.X.SX32 R5, R2, UR16, 0x1, P2 ;  /* 0x0000001002057c11 */ /* 0x000fe400090f0eff */
[C---:B------:R-:W-:Y:S02]  /*0380*/  LEA R2, P3, R4.reuse, UR12, 0x1 ;  /* 0x0000000c04027c11 */ /* 0x040fe4000f8608ff */
[----:B------:R-:W-:Y:S02]  /*0390*/  @P0 LEA R10, P4, R4, UR6, 0x2 ;  /* 0x00000006040a0c11 */ /* 0x000fe4000f8810ff */
[----:B------:R-:W-:Y:S02]  /*03a0*/  IADD3 R7, P5, R6, UR10, RZ ;  /* 0x0000000a06077c10 */ /* 0x000fe4000ffbe0ff */
[----:B------:R-:W-:-:S02]  /*03b0*/  IADD3 R14, R8, c[0x0][0x0], RZ ;  /* 0x00000000080e7a10 */ /* 0x000fc40007ffe0ff */
[C-C-:B------:R-:W-:Y:S02]  /*03c0*/  @P0 LEA.HI.X R11, R4.reuse, UR7, R5.reuse, 0x2, P4 ;  /* 0x00000007040b0c11 */ /* 0x140fe4000a0f1405 */
[----:B------:R-:W-:Y:S02]  /*03d0*/  LEA.HI.X R3, R4, UR13, R5, 0x1, P3 ;  /* 0x0000000d04037c11 */ /* 0x000fe400098f0c05 */
[----:B------:R-:W-:Y:S01]  /*03e0*/  LEA.HI.X.SX32 R6, R6, UR16, 0x1, P5 ;  /* 0x0000001006067c11 */ /* 0x000fe2000a8f0eff */
[----:B------:R-:W2:Y:S01]  /*03f0*/  @P0 LDG.E R18, [R10.64] ;  /* 0x0000000e0a120981 */ /* 0x000ea2000c1e1900 */
[----:B------:R-:W-:Y:S02]  /*0400*/  @P1 LEA R12, P4, R7, UR6, 0x2 ;  /* 0x00000006070c1c11 */ /* 0x000fe4000f8810ff */
[----:B------:R-:W-:Y:S01]  /*0410*/  ISETP.GE.AND P2, PT, R8, c[0x0][0x160], PT ;  /* 0x0000580008007a0c */ /* 0x000fe20003f46270 */
[----:B------:R-:W3:Y:S01]  /*0420*/  @P0 LDG.E.U16 R29, [R2.64] ;  /* 0x0000000e021d0981 */ /* 0x000ee2000c1e1500 */
[----:B------:R-:W-:-:S02]  /*0430*/  ISETP.GE.AND P3, PT, R14, c[0x0][0x160], PT ;  /* 0x000058000e007a0c */ /* 0x000fc40003f66270 */
[C-C-:B------:R-:W-:Y:S02]  /*0440*/  @P1 LEA.HI.X R13, R7.reuse, UR7, R6.reuse, 0x2, P4 ;  /* 0x00000007070d1c11 */ /* 0x140fe4000a0f1406 */
[----:B------:R-:W-:Y:S02]  /*0450*/  ISETP.LT.AND P2, PT, R8, UR11, !P2 ;  /* 0x0000000b08007c0c */ /* 0x000fe4000d741270 */
[----:B------:R-:W-:Y:S01]  /*0460*/  ISETP.LT.AND P3, PT, R14, UR11, !P3 ;  /* 0x0000000b0e007c0c */ /* 0x000fe2000df61270 */
[----:B------:R-:W2:Y:S01]  /*0470*/  @P1 LDG.E R19, [R12.64] ;  /* 0x0000000e0c131981 */ /* 0x000ea2000c1e1900 */
[C---:B------:R-:W-:Y:S02]  /*0480*/  LEA R4, P6, R7.reuse, UR12, 0x1 ;  /* 0x0000000c07047c11 */ /* 0x040fe4000f8c08ff */
[----:B------:R-:W-:Y:S02]  /*0490*/  IADD3 R9, P5, R8, UR10, RZ ;  /* 0x0000000a08097c10 */ /* 0x000fe4000ffbe0ff */
[----:B------:R-:W-:-:S02]  /*04a0*/  LEA.HI.X R5, R7, UR13, R6, 0x1, P6 ;  /* 0x0000000d07057c11 */ /* 0x000fc4000b0f0c06 */
[----:B------:R-:W-:Y:S02]  /*04b0*/  LEA.HI.X.SX32 R16, R8, UR16, 0x1, P5 ;  /* 0x0000001008107c11 */ /* 0x000fe4000a8f0eff */
[C---:B------:R-:W-:Y:S01]  /*04c0*/  LEA R6, P4, R9.reuse, UR12, 0x1 ;  /* 0x0000000c09067c11 */ /* 0x040fe2000f8808ff */
[----:B------:R-:W4:Y:S01]  /*04d0*/  @P1 LDG.E.U16 R27, [R4.64] ;  /* 0x0000000e041b1981 */ /* 0x000f22000c1e1500 */
[C---:B------:R-:W-:Y:S02]  /*04e0*/  IADD3 R17, P6, R14.reuse, UR10, RZ ;  /* 0x0000000a0e117c10 */ /* 0x040fe4000ffde0ff */
[C---:B------:R-:W-:Y:S02]  /*04f0*/  LEA.HI.X R7, R9.reuse, UR13, R16, 0x1, P4 ;  /* 0x0000000d09077c11 */ /* 0x040fe4000a0f0c10 */
[----:B------:R-:W-:Y:S02]  /*0500*/  LEA.HI.X.SX32 R24, R14, UR16, 0x1, P6 ;  /* 0x000000100e187c11 */ /* 0x000fe4000b0f0eff */
[----:B------:R-:W-:Y:S01]  /*0510*/  @P2 LEA R8, P5, R9, UR6, 0x2 ;  /* 0x0000000609082c11 */ /* 0x000fe2000f8a10ff */
[----:B------:R-:W5:Y:S01]  /*0520*/  @P2 LDG.E.U16 R25, [R6.64] ;  /* 0x0000000e06192981 */ /* 0x000f62000c1e1500 */
[----:B------:R-:W-:-:S02]  /*0530*/  @P3 LEA R14, P4, R17, UR6, 0x2 ;  /* 0x00000006110e3c11 */ /* 0x000fc4000f8810ff */
[----:B------:R-:W-:Y:S02]  /*0540*/  @P2 LEA.HI.X R9, R9, UR7, R16, 0x2, P5 ;  /* 0x0000000709092c11 */ /* 0x000fe4000a8f1410 */
[C-C-:B------:R-:W-:Y:S02]  /*0550*/  @P3 LEA.HI.X R15, R17.reuse, UR7, R24.reuse, 0x2, P4 ;  /* 0x00000007110f3c11 */ /* 0x140fe4000a0f1418 */
[C---:B------:R-:W-:Y:S01]  /*0560*/  LEA R16, P4, R17.reuse, UR12, 0x1 ;  /* 0x0000000c11107c11 */ /* 0x040fe2000f8808ff */
[----:B------:R2:W5:Y:S03]  /*0570*/  @P2 LDG.E R20, [R8.64] ;  /* 0x0000000e08142981 */ /* 0x000566000c1e1900 */
[----:B------:R-:W-:Y:S01]  /*0580*/  LEA.HI.X R17, R17, UR13, R24, 0x1, P4 ;  /* 0x0000000d11117c11 */ /* 0x000fe2000a0f0c18 */
[----:B------:R-:W5:Y:S04]  /*0590*/  @P3 LDG.E R23, [R14.64] ;  /* 0x0000000e0e173981 */ /* 0x000f68000c1e1900 */
[----:B------:R-:W5:Y:S01]  /*05a0*/  @P3 LDG.E.U16 R21, [R16.64] ;  /* 0x0000000e10153981 */ /* 0x000f62000c1e1500 */
[----:B------:R-:W-:-:S02]  /*05b0*/  UMOV UR5, 0x4 ;  /* 0x0000000400057882 */ /* 0x000fc40000000000 */
[----:B------:R-:W-:Y:S02]  /*05c0*/  ULDC UR8, c[0x0][0x0] ;  /* 0x0000000000087ab9 */ /* 0x000fe40000000800 */
[----:B------:R-:W-:-:S03]  /*05d0*/  UIMAD UR4, UR5, UR8, UR4 ;  /* 0x00000008050472a4 */ /* 0x000fc6000f8e0204 */
[----:B------:R-:W-:Y:S02]  /*05e0*/  ULDC UR5, c[0x0][0x160] ;  /* 0x0000580000057ab9 */ /* 0x000fe40000000800 */
[----:B------:R-:W-:Y:S01]  /*05f0*/  UISETP.GE.AND UP0, UPT, UR4, UR5, UPT ;  /* 0x000000050400728c */ /* 0x000fe2000bf06270 */
[----:B---3--:R-:W-:Y:S01]  /*0600*/  HADD2.F32 R29, -RZ, R29.H0_H0 ;  /* 0x2000001dff1d7230 */ /* 0x008fe20000004100 */
[----:B--2---:R-:W-:-:S05]  /*0610*/  F2FP.PACK_AB R9, R19, R18 ;  /* 0x000000121309723e */ /* 0x004fca00000000ff */
[--C-:B------:R-:W-:Y:S02]  /*0620*/  HADD2.F32 R11, -RZ, R9.reuse.H0_H0 ;  /* 0x20000009ff0b7230 */ /* 0x100fe40000004100 */
[----:B------:R-:W-:Y:S02]  /*0630*/  HADD2.F32 R9, -RZ, R9.H1_H1 ;  /* 0x30000009ff097230 */ /* 0x000fe40000004100 */
[----:B----4-:R-:W-:Y:S01]  /*0640*/  HADD2.F32 R27, -RZ, R27.H0_H0 ;  /* 0x2000001bff1b7230 */ /* 0x010fe20000004100 */
[----:B------:R-:W-:-:S04]  /*0650*/  FFMA.FTZ R11, R11, -R0, R29 ;  /* 0x800000000b0b7223 */ /* 0x000fc8000001001d */
[----:B------:R-:W-:-:S05]  /*0660*/  FFMA.FTZ R8, R9, -R0, R27 ;  /* 0x8000000009087223 */ /* 0x000fca000001001b */
[----:B------:R-:W-:Y:S01]  /*0670*/  F2FP.PACK_AB R11, R8, R11 ;  /* 0x0000000b080b723e */ /* 0x000fe200000000ff */
[----:B-----5:R-:W-:-:S03]  /*0680*/  HADD2.F32 R25, -RZ, R25.H0_H0 ;  /* 0x20000019ff197230 */ /* 0x020fc60000004100 */
[----:B------:R-:W-:Y:S02]  /*0690*/  PRMT R29, R11, 0x7610, R29 ;  /* 0x000076100b1d7816 */ /* 0x000fe4000000001d */
[----:B------:R-:W-:-:S03]  /*06a0*/  F2FP.PACK_AB R10, R23, R20 ;  /* 0x00000014170a723e */ /* 0x000fc600000000ff */
[----:B------:R0:W-:Y:S01]  /*06b0*/  @P0 STG.E.U16 [R2.64], R29 ;  /* 0x0000001d02000986 */ /* 0x0001e2000c10150e */
[----:B------:R-:W-:Y:S01]  /*06c0*/  PRMT R27, R11, 0x7632, R27 ;  /* 0x000076320b1b7816 */ /* 0x000fe2000000001b */
[----:B------:R-:W-:Y:S02]  /*06d0*/  HADD2.F32 R21, -RZ, R21.H0_H0 ;  /* 0x20000015ff157230 */ /* 0x000fe40000004100 */
[--C-:B------:R-:W-:Y:S02]  /*06e0*/  HADD2.F32 R9, -RZ, R10.reuse.H0_H0 ;  /* 0x2000000aff097230 */ /* 0x100fe40000004100 */
[----:B------:R-:W-:Y:S01]  /*06f0*/  HADD2.F32 R13, -RZ, R10.H1_H1 ;  /* 0x3000000aff0d7230 */ /* 0x000fe20000004100 */
[----:B------:R1:W-:Y:S02]  /*0700*/  @P1 STG.E.U16 [R4.64], R27 ;  /* 0x0000001b04001986 */ /* 0x0003e4000c10150e */
[----:B------:R-:W-:Y:S02]  /*0710*/  FFMA.FTZ R9, R9, -R0, R25 ;  /* 0x8000000009097223 */ /* 0x000fe40000010019 */
[----:B0-----:R-:W-:-:S02]  /*0720*/  IMAD.U32 R2, RZ, RZ, UR4 ;  /* 0x00000004ff027e24 */ /* 0x001fc4000f8e00ff */
[----:B------:R-:W-:Y:S01]  /*0730*/  FFMA.FTZ R8, R13, -R0, R21 ;  /* 0x800000000d087223 */ /* 0x000fe20000010015 */
[----:B------:R-:W-:Y:S02]  /*0740*/  PLOP3.LUT P0, PT, PT, PT, UP0, 0x80, 0x0 ;  /* 0x000000000000781c */ /* 0x000fe40003f0f008 */
[----:B------:R-:W-:Y:S02]  /*0750*/  ISETP.LT.AND P1, PT, R2, UR11, PT ;  /* 0x0000000b02007c0c */ /* 0x000fe4000bf21270 */
[----:B------:R-:W-:-:S04]  /*0760*/  F2FP.PACK_AB R8, R8, R9 ;  /* 0x000000090808723e */ /* 0x000fc800000000ff */
[C---:B------:R-:W-:Y:S02]  /*0770*/  PRMT R25, R8.reuse, 0x7610, R25 ;  /* 0x0000761008197816 */ /* 0x040fe40000000019 */
[----:B------:R-:W-:-:S03]  /*0780*/  PRMT R21, R8, 0x7632, R21 ;  /* 0x0000763208157816 */ /* 0x000fc60000000015 */
[----:B------:R1:W-:Y:S04]  /*0790*/  @P2 STG.E.U16 [R6.64], R25 ;  /* 0x0000001906002986 */ /* 0x0003e8000c10150e */
[----:B------:R1:W-:Y:S01]  /*07a0*/  @P3 STG.E.U16 [R16.64], R21 ;  /* 0x0000001510003986 */ /* 0x0003e2000c10150e */
[----:B------:R-:W-:Y:S05]  /*07b0*/  @!P0 BRA P1, `(.L_x_4) ;  /* 0xfffffb3000008947 */ /* 0x000fea000083ffff */
[----:B------:R-:W-:Y:S05]  /*07c0*/  EXIT ;  /* 0x000000000000794d */ /* 0x000fea0003800000 */
.L_x_5:
        /* <DEDUP_REMOVED lines=11> */
.L_x_13:


//--------------------- .text._Z25multi_tensor_apply_kernelI18TensorListMetadataILi2EE17LAMBStage2FunctorIfN3c104HalfEEJPfS6_ffbEEvlPViT_T0_DpT1_ --------------------------
	.section	.text._Z25multi_tensor_apply_kernelI18TensorListMetadataILi2EE17LAMBStage2FunctorIfN3c104HalfEEJPfS6_ffbEEvlPViT_T0_DpT1_,"ax",@progbits
	.sectioninfo	@"SHI_REGISTERS=32"
	.align	128
        .global         _Z25multi_tensor_apply_kernelI18TensorListMetadataILi2EE17LAMBStage2FunctorIfN3c104HalfEEJPfS6_ffbEEvlPViT_T0_DpT1_
        .type           _Z25multi_tensor_apply_kernelI18TensorListMetadataILi2EE17LAMBStage2FunctorIfN3c104HalfEEJPfS6_ffbEEvlPViT_T0_DpT1_,@function
        .size           _Z25multi_tensor_apply_kernelI18TensorListMetadataILi2EE17LAMBStage2FunctorIfN3c104HalfEEJPfS6_ffbEEvlPViT_T0_DpT1_,(.L_x_14 - _Z25multi_tensor_apply_kernelI18TensorListMetadataILi2EE17LAMBStage2FunctorIfN3c104HalfEEJPfS6_ffbEEvlPViT_T0_DpT1_)
        .other          _Z25multi_tensor_apply_kernelI18TensorListMetadataILi2EE17LAMBStage2FunctorIfN3c104HalfEEJPfS6_ffbEEvlPViT_T0_DpT1_,@"STO_CUDA_ENTRY STV_DEFAULT"
_Z25multi_tensor_apply_kernelI18TensorListMetadataILi2EE17LAMBStage2FunctorIfN3c104HalfEEJPfS6_ffbEEvlPViT_T0_DpT1_:
.text._Z25multi_tensor_apply_kernelI18TensorListMetadataILi2EE17LAMBStage2FunctorIfN3c104HalfEEJPfS6_ffbEEvlPViT_T0_DpT1_:
        /* <DEDUP_REMOVED lines=31> */
.L_x_6:
[----:B------:R-:W-:Y:S05]  /*01f0*/  @P0 EXIT ;  /* 0x000000000000094d */ /* 0x000fea0003800000 */
[----:B------:R0:W1:Y:S01]  /*0200*/  LDC.64 R12, c[0x0][R8+0x160] ;  /* 0x00005800080c7b82 */ /* 0x0000620000000a00 */
[----:B------:R-:W2:Y:S01]  /*0210*/  S2R R4, SR_TID.X ;  /* 0x0000000000047919 */ /* 0x000ea20000002100 */
[----:B------:R-:W-:Y:S01]  /*0220*/  SHF.R.S32.HI R5, RZ, 0x1f, R0 ;  /* 0x0000001fff057819 */ /* 0x000fe20000011400 */
[----:B------:R-:W-:-:S05]  /*0230*/  IMAD.MOV.U32 R23, RZ, RZ, RZ ;  /* 0x000000ffff177224 */ /* 0x000fca00078e00ff */
[----:B------:R0:W3:Y:S02]  /*0240*/  LDC.64 R10, c[0x0][R8+0x360] ;  /* 0x0000d800080a7b82 */ /* 0x0000e40000000a00 */
.L_x_7:
[----:B0-2---:R-:W-:-:S05]  /*0250*/  IMAD.IADD R15, R4, 0x1, R23 ;  /* 0x00000001040f7824 */ /* 0x005fca00078e0217 */
[C---:B------:R-:W-:Y:S02]  /*0260*/  ISETP.GE.AND P0, PT, R15.reuse, c[0x0][0x160], PT ;  /* 0x000058000f007a0c */ /* 0x040fe40003f06270 */
[C---:B------:R-:W-:Y:S02]  /*0270*/  IADD3 R27, R15.reuse, c[0x0][0x0], RZ ;  /* 0x000000000f1b7a10 */ /* 0x040fe40007ffe0ff */
[-C--:B------:R-:W-:Y:S02]  /*0280*/  ISETP.LT.AND P0, PT, R15, R2.reuse, !P0 ;  /* 0x000000020f00720c */ /* 0x080fe40004701270 */
[C---:B------:R-:W-:Y:S02]  /*0290*/  ISETP.GE.AND P1, PT, R27.reuse, c[0x0][0x160], PT ;  /* 0x000058001b007a0c */ /* 0x040fe40003f26270 */
[----:B------:R-:W-:Y:S02]  /*02a0*/  IADD3 R29, P2, R0, R15, RZ ;  /* 0x0000000f001d7210 */ /* 0x000fe40007f5e0ff */
[----:B------:R-:W-:-:S02]  /*02b0*/  ISETP.LT.AND P1, PT, R27, R2, !P1 ;  /* 0x000000021b00720c */ /* 0x000fc40004f21270 */
[----:B------:R-:W-:-:S05]  /*02c0*/  LEA.HI.X.SX32 R16, R15, R5, 0x1, P2 ;  /* 0x000000050f107211 */ /* 0x000fca00010f0eff */
[----:B---3--:R-:W-:-:S04]  /*02d0*/  @P0 LEA R18, P2, R29, R10, 0x1 ;  /* 0x0000000a1d120211 */ /* 0x008fc800078408ff */
[----:B------:R-:W-:Y:S02]  /*02e0*/  @P0 LEA.HI.X R19, R29, R11, R16, 0x1, P2 ;  /* 0x0000000b1d130211 */ /* 0x000fe400010f0c10 */
[----:B------:R-:W-:-:S03]  /*02f0*/  IADD3 R17, P2, R0, R27, RZ ;  /* 0x0000001b00117210 */ /* 0x000fc60007f5e0ff */
[----:B------:R2:W3:Y:S01]  /*0300*/  @P0 LDG.E.U16 R6, [R18.64] ;  /* 0x0000000412060981 */ /* 0x0004e2000c1e1500 */
[----:B------:R-:W-:Y:S02]  /*0310*/  LEA.HI.X.SX32 R24, R27, R5, 0x1, P2 ;  /* 0x000000051b187211 */ /* 0x000fe400010f0eff */
[----:B------:R-:W-:-:S04]  /*0320*/  @P1 LEA R14, P2, R17, R10, 0x1 ;  /* 0x0000000a110e1211 */ /* 0x000fc800078408ff */
[----:B------:R-:W-:-:S05]  /*0330*/  @P1 LEA.HI.X R15, R17, R11, R24, 0x1, P2 ;  /* 0x0000000b110f1211 */ /* 0x000fca00010f0c18 */
[----:B------:R4:W5:Y:S02]  /*0340*/  @P1 LDG.E.U16 R7, [R14.64] ;  /* 0x000000040e071981 */ /* 0x000964000c1e1500 */
[----:B-1--4-:R-:W-:-:S04]  /*0350*/  LEA R14, P2, R29, R12, 0x2 ;  /* 0x0000000c1d0e7211 */ /* 0x012fc800078410ff */
[----:B------:R-:W-:Y:S02]  /*0360*/  LEA.HI.X R15, R29, R13, R16, 0x2, P2 ;  /* 0x0000000d1d0f7211 */ /* 0x000fe400010f1410 */
[----:B------:R-:W-:-:S03]  /*0370*/  LEA R16, P2, R17, R12, 0x2 ;  /* 0x0000000c11107211 */ /* 0x000fc600078410ff */
[----:B0-----:R-:W4:Y:S01]  /*0380*/  @P0 LDG.E R8, [R14.64] ;  /* 0x000000040e080981 */ /* 0x001f22000c1e1900 */
[----:B------:R-:W-:-:S05]  /*0390*/  LEA.HI.X R17, R17, R13, R24, 0x2, P2 ;  /* 0x0000000d11117211 */ /* 0x000fca00010f1418 */
[----:B------:R-:W4:Y:S01]  /*03a0*/  @P1 LDG.E R9, [R16.64] ;  /* 0x0000000410091981 */ /* 0x000f22000c1e1900 */
[----:B------:R-:W-:-:S04]  /*03b0*/  IADD3 R26, R27, c[0x0][0x0], RZ ;  /* 0x000000001b1a7a10 */ /* 0x000fc80007ffe0ff */
[----:B------:R-:W-:-:S04]  /*03c0*/  ISETP.GE.AND P2, PT, R26, c[0x0][0x160], PT ;  /* 0x000058001a007a0c */ /* 0x000fc80003f46270 */
[----:B------:R-:W-:Y:S02]  /*03d0*/  ISETP.LT.AND P2, PT, R26, R2, !P2 ;  /* 0x000000021a00720c */ /* 0x000fe40005741270 */
[----:B------:R-:W-:-:S04]  /*03e0*/  IADD3 R27, P3, R0, R26, RZ ;  /* 0x0000001a001b7210 */ /* 0x000fc80007f7e0ff */
[----:B--2---:R-:W-:-:S07]  /*03f0*/  LEA.HI.X.SX32 R19, R26, R5, 0x1, P3 ;  /* 0x000000051a137211 */ /* 0x004fce00018f0eff */
[----:B------:R-:W-:-:S04]  /*0400*/  @P2 LEA R28, P3, R27, R10, 0x1 ;  /* 0x0000000a1b1c2211 */ /* 0x000fc800078608ff */
[----:B------:R-:W-:-:S05]  /*0410*/  @P2 LEA.HI.X R29, R27, R11, R19, 0x1, P3 ;  /* 0x0000000b1b1d2211 */ /* 0x000fca00018f0c13 */
[----:B------:R0:W2:Y:S01]  /*0420*/  @P2 LDG.E.U16 R20, [R28.64] ;  /* 0x000000041c142981 */ /* 0x0000a2000c1e1500 */
[----:B-----5:R-:W-:Y:S02]  /*0430*/  HADD2.F32 R24, -RZ, R7.H0_H0 ;  /* 0x20000007ff187230 */ /* 0x020fe40000004100 */
[----:B---3--:R-:W-:-:S03]  /*0440*/  HADD2.F32 R18, -RZ, R6.H0_H0 ;  /* 0x20000006ff127230 */ /* 0x008fc60000004100 */
[----:B----4-:R-:W-:Y:S01]  /*0450*/  FFMA.FTZ R9, R24, -R3, R9 ;  /* 0x8000000318097223 */ /* 0x010fe20000010009 */
[----:B------:R-:W-:-:S04]  /*0460*/  IADD3 R24, R26, c[0x0][0x0], RZ ;  /* 0x000000001a187a10 */ /* 0x000fc80007ffe0ff */
[----:B------:R-:W-:-:S04]  /*0470*/  ISETP.GE.AND P3, PT, R24, c[0x0][0x160], PT ;  /* 0x0000580018007a0c */ /* 0x000fc80003f66270 */
[----:B------:R-:W-:Y:S02]  /*0480*/  ISETP.LT.AND P3, PT, R24, R2, !P3 ;  /* 0x000000021800720c */ /* 0x000fe40005f61270 */
[----:B------:R-:W-:-:S04]  /*0490*/  IADD3 R26, P4, R0, R24, RZ ;  /* 0x00000018001a7210 */ /* 0x000fc80007f9e0ff */
[----:B------:R-:W-:Y:S01]  /*04a0*/  LEA.HI.X.SX32 R24, R24, R5, 0x1, P4 ;  /* 0x0000000518187211 */ /* 0x000fe200020f0eff */
[----:B------:R-:W-:-:S06]  /*04b0*/  FFMA.FTZ R8, R18, -R3, R8 ;  /* 0x8000000312087223 */ /* 0x000fcc0000010008 */
[----:B0-----:R-:W-:-:S04]  /*04c0*/  @P3 LEA R28, P4, R26, R10, 0x1 ;  /* 0x0000000a1a1c3211 */ /* 0x001fc800078808ff */
[----:B------:R-:W-:Y:S02]  /*04d0*/  @P3 LEA.HI.X R29, R26, R11, R24, 0x1, P4 ;  /* 0x0000000b1a1d3211 */ /* 0x000fe400020f0c18 */
[----:B------:R-:W-:-:S03]  /*04e0*/  LEA R18, P4, R27, R12, 0x2 ;  /* 0x0000000c1b127211 */ /* 0x000fc600078810ff */
[----:B------:R0:W3:Y:S01]  /*04f0*/  @P3 LDG.E.U16 R21, [R28.64] ;  /* 0x000000041c153981 */ /* 0x0000e2000c1e1500 */
[----:B------:R-:W-:-:S05]  /*0500*/  LEA.HI.X R19, R27, R13, R19, 0x2, P4 ;  /* 0x0000000d1b137211 */ /* 0x000fca00020f1413 */
[----:B------:R-:W4:Y:S01]  /*0510*/  @P2 LDG.E R25, [R18.64] ;  /* 0x0000000412192981 */ /* 0x000f22000c1e1900 */
[----:B0-----:R-:W-:-:S04]  /*0520*/  LEA R28, P4, R26, R12, 0x2 ;  /* 0x0000000c1a1c7211 */ /* 0x001fc800078810ff */
[----:B------:R-:W-:-:S05]  /*0530*/  LEA.HI.X R29, R26, R13, R24, 0x2, P4 ;  /* 0x0000000d1a1d7211 */ /* 0x000fca00020f1418 */
[----:B------:R-:W5:Y:S01]  /*0540*/  @P3 LDG.E R22, [R28.64] ;  /* 0x000000041c163981 */ /* 0x000f62000c1e1900 */
[----:B--2---:R-:W-:-:S03]  /*0550*/  HADD2.F32 R24, -RZ, R20.H0_H0 ;  /* 0x20000014ff187230 */ /* 0x004fc60000004100 */
[----:B------:R0:W-:Y:S04]  /*0560*/  @P0 STG.E [R14.64], R8 ;  /* 0x000000080e000986 */ /* 0x0001e8000c101904 */
[----:B------:R0:W-:Y:S01]  /*0570*/  @P1 STG.E [R16.64], R9 ;  /* 0x0000000910001986 */ /* 0x0001e2000c101904 */
[----:B----4-:R-:W-:Y:S02]  /*0580*/  FFMA.FTZ R25, R24, -R3, R25 ;  /* 0x8000000318197223 */ /* 0x010fe40000010019 */
[----:B------:R-:W-:-:S04]  /*0590*/  IMAD.MOV.U32 R24, RZ, RZ, 0x4 ;  /* 0x00000004ff187424 */ /* 0x000fc800078e00ff */
[----:B------:R-:W-:Y:S01]  /*05a0*/  IMAD R23, R24, c[0x0][0x0], R23 ;  /* 0x0000000018177a24 */ /* 0x000fe200078e0217 */
[----:B---3--:R-:W-:-:S04]  /*05b0*/  HADD2.F32 R26, -RZ, R21.H0_H0 ;  /* 0x20000015ff1a7230 */ /* 0x008fc80000004100 */
[C---:B------:R-:W-:Y:S02]  /*05c0*/  ISETP.GE.AND P0, PT, R23.reuse, c[0x0][0x160], PT ;  /* 0x0000580017007a0c */ /* 0x040fe40003f06270 */
[----:B------:R-:W-:Y:S01]  /*05d0*/  ISETP.LT.AND P1, PT, R23, R2, PT ;  /* 0x000000021700720c */ /* 0x000fe20003f21270 */
[----:B-----5:R-:W-:Y:S01]  /*05e0*/  FFMA.FTZ R22, R26, -R3, R22 ;  /* 0x800000031a167223 */ /* 0x020fe20000010016 */
[----:B------:R0:W-:Y:S04]  /*05f0*/  @P2 STG.E [R18.64], R25 ;  /* 0x0000001912002986 */ /* 0x0001e8000c101904 */
[----:B------:R0:W-:Y:S07]  /*0600*/  @P3 STG.E [R28.64], R22 ;  /* 0x000000161c003986 */ /* 0x0001ee000c101904 */
[----:B------:R-:W-:Y:S05]  /*0610*/  @!P0 BRA P1, `(.L_x_7) ;  /* 0xfffffc3000008947 */ /* 0x000fea000083ffff */
[----:B------:R-:W-:Y:S05]  /*0620*/  EXIT ;  /* 0x000000000000794d */ /* 0x000fea0003800000 */
.L_x_8:
        /* <DEDUP_REMOVED lines=13> */
.L_x_14:


//--------------------- .text._Z25multi_tensor_apply_kernelI18TensorListMetadataILi2EE17LAMBStage2FunctorIffEJPfS4_ffbEEvlPViT_T0_DpT1_ --------------------------
	.section	.text._Z25multi_tensor_apply_kernelI18TensorListMetadataILi2EE17LAMBStage2FunctorIffEJPfS4_ffbEEvlPViT_T0_DpT1_,"ax",@progbits
	.sectioninfo	@"SHI_REGISTERS=34"
	.align	128
        .global         _Z25multi_tensor_apply_kernelI18TensorListMetadataILi2EE17LAMBStage2FunctorIffEJPfS4_ffbEEvlPViT_T0_DpT1_
        .type           _Z25multi_tensor_apply_kernelI18TensorListMetadataILi2EE17LAMBStage2FunctorIffEJPfS4_ffbEEvlPViT_T0_DpT1_,@function
        .size           _Z25multi_tensor_apply_kernelI18TensorListMetadataILi2EE17LAMBStage2FunctorIffEJPfS4_ffbEEvlPViT_T0_DpT1_,(.L_x_15 - _Z25multi_tensor_apply_kernelI18TensorListMetadataILi2EE17LAMBStage2FunctorIffEJPfS4_ffbEEvlPViT_T0_DpT1_)
        .other          _Z25multi_tensor_apply_kernelI18TensorListMetadataILi2EE17LAMBStage2FunctorIffEJPfS4_ffbEEvlPViT_T0_DpT1_,@"STO_CUDA_ENTRY STV_DEFAULT"
_Z25multi_tensor_apply_kernelI18TensorListMetadataILi2EE17LAMBStage2FunctorIffEJPfS4_ffbEEvlPViT_T0_DpT1_:
.text._Z25multi_tensor_apply_kernelI18TensorListMetadataILi2EE17LAMBStage2FunctorIffEJPfS4_ffbEEvlPViT_T0_DpT1_:
        /* <DEDUP_REMOVED lines=31> */
.L_x_9:
[----:B------:R-:W-:Y:S05]  /*01f0*/  @P1 EXIT ;  /* 0x000000000000194d */ /* 0x000fea0003800000 */
[----:B------:R0:W1:Y:S01]  /*0200*/  LDC.64 R18, c[0x0][R8+0x160] ;  /* 0x0000580008127b82 */ /* 0x0000620000000a00 */
[----:B------:R-:W2:Y:S01]  /*0210*/  S2R R4, SR_TID.X ;  /* 0x0000000000047919 */ /* 0x000ea20000002100 */
[----:B------:R-:W-:Y:S01]  /*0220*/  SHF.R.S32.HI R5, RZ, 0x1f, R0 ;  /* 0x0000001fff057819 */ /* 0x000fe20000011400 */
[----:B------:R-:W-:-:S05]  /*0230*/  IMAD.MOV.U32 R13, RZ, RZ, RZ ;  /* 0x000000ffff0d7224 */ /* 0x000fca00078e00ff */
[----:B------:R0:W3:Y:S02]  /*0240*/  LDC.64 R16, c[0x0][R8+0x360] ;  /* 0x0000d80008107b82 */ /* 0x0000e40000000a00 */
.L_x_10:
[----:B--2---:R-:W-:-:S05]  /*0250*/  IMAD.IADD R15, R4, 0x1, R13 ;  /* 0x00000001040f7824 */ /* 0x004fca00078e020d */
[C---:B------:R-:W-:Y:S02]  /*0260*/  ISETP.GE.AND P0, PT, R15.reuse, c[0x0][0x160], PT ;  /* 0x000058000f007a0c */ /* 0x040fe40003f06270 */
[----:B------:R-:W-:Y:S02]  /*0270*/  IADD3 R6, P1, R0, R15, RZ ;  /* 0x0000000f00067210 */ /* 0x000fe40007f3e0ff */
[C---:B------:R-:W-:Y:S02]  /*0280*/  ISETP.LT.AND P0, PT, R15.reuse, R2, !P0 ;  /* 0x000000020f00720c */ /* 0x040fe40004701270 */
[C---:B------:R-:W-:Y:S01]  /*0290*/  LEA.HI.X.SX32 R11, R15.reuse, R5, 0x1, P1 ;  /* 0x000000050f0b7211 */ /* 0x040fe200008f0eff */
[C---:B------:R-:W-:Y:S01]  /*02a0*/  IMAD.SHL.U32 R26, R6.reuse, 0x4, RZ ;  /* 0x00000004061a7824 */ /* 0x040fe200078e00ff */
[----:B------:R-:W-:Y:S02]  /*02b0*/  IADD3 R15, R15, c[0x0][0x0], RZ ;  /* 0x000000000f0f7a10 */ /* 0x000fe40007ffe0ff */
[----:B------:R-:W-:-:S02]  /*02c0*/  SHF.L.U64.HI R6, R6, 0x2, R11 ;  /* 0x0000000206067819 */ /* 0x000fc4000001020b */
[----:B------:R-:W-:-:S04]  /*02d0*/  ISETP.GE.AND P1, PT, R15, c[0x0][0x160], PT ;  /* 0x000058000f007a0c */ /* 0x000fc80003f26270 */
[----:B------:R-:W-:Y:S02]  /*02e0*/  ISETP.LT.AND P1, PT, R15, R2, !P1 ;  /* 0x000000020f00720c */ /* 0x000fe40004f21270 */
[----:B0--3--:R-:W-:-:S05]  /*02f0*/  @P0 IADD3 R28, P2, R16, R26, RZ ;  /* 0x0000001a101c0210 */ /* 0x009fca0007f5e0ff */
[----:B------:R-:W-:Y:S01]  /*0300*/  @P0 IMAD.X R29, R17, 0x1, R6, P2 ;  /* 0x00000001111d0824 */ /* 0x000fe200010e0606 */
[----:B------:R-:W-:Y:S02]  /*0310*/  IADD3 R23, P2, R0, R15, RZ ;  /* 0x0000000f00177210 */ /* 0x000fe40007f5e0ff */
[C---:B------:R-:W-:Y:S02]  /*0320*/  IADD3 R11, R15.reuse, c[0x0][0x0], RZ ;  /* 0x000000000f0b7a10 */ /* 0x040fe40007ffe0ff */
[----:B------:R-:W-:Y:S01]  /*0330*/  LEA.HI.X.SX32 R20, R15, R5, 0x1, P2 ;  /* 0x000000050f147211 */ /* 0x000fe200010f0eff */
[----:B------:R-:W-:Y:S01]  /*0340*/  IMAD.SHL.U32 R22, R23, 0x4, RZ ;  /* 0x0000000417167824 */ /* 0x000fe200078e00ff */
[----:B------:R-:W-:Y:S01]  /*0350*/  ISETP.GE.AND P2, PT, R11, c[0x0][0x160], PT ;  /* 0x000058000b007a0c */ /* 0x000fe20003f46270 */
[----:B0-----:R0:W2:Y:S01]  /*0360*/  @P0 LDG.E R8, [R28.64] ;  /* 0x000000041c080981 */ /* 0x0010a2000c1e1900 */
[----:B------:R-:W-:Y:S02]  /*0370*/  SHF.L.U64.HI R23, R23, 0x2, R20 ;  /* 0x0000000217177819 */ /* 0x000fe40000010214 */
[----:B------:R-:W-:-:S02]  /*0380*/  @P1 IADD3 R20, P3, R16, R22, RZ ;  /* 0x0000001610141210 */ /* 0x000fc40007f7e0ff */
[----:B------:R-:W-:-:S03]  /*0390*/  ISETP.LT.AND P2, PT, R11, R2, !P2 ;  /* 0x000000020b00720c */ /* 0x000fc60005741270 */
[----:B------:R-:W-:Y:S01]  /*03a0*/  @P1 IMAD.X R21, R17, 0x1, R23, P3 ;  /* 0x0000000111151824 */ /* 0x000fe200018e0617 */
[----:B------:R-:W-:-:S04]  /*03b0*/  IADD3 R15, P3, R0, R11, RZ ;  /* 0x0000000b000f7210 */ /* 0x000fc80007f7e0ff */
[----:B0-----:R-:W-:Y:S01]  /*03c0*/  LEA.HI.X.SX32 R28, R11, R5, 0x1, P3 ;  /* 0x000000050b1c7211 */ /* 0x001fe200018f0eff */
[C---:B------:R-:W-:Y:S01]  /*03d0*/  IMAD.SHL.U32 R24, R15.reuse, 0x4, RZ ;  /* 0x000000040f187824 */ /* 0x040fe200078e00ff */
[----:B------:R0:W3:Y:S02]  /*03e0*/  @P1 LDG.E R10, [R20.64] ;  /* 0x00000004140a1981 */ /* 0x0000e4000c1e1900 */
[----:B------:R-:W-:Y:S02]  /*03f0*/  SHF.L.U64.HI R15, R15, 0x2, R28 ;  /* 0x000000020f0f7819 */ /* 0x000fe4000001021c */
[----:B------:R-:W-:Y:S02]  /*0400*/  @P2 IADD3 R28, P3, R16, R24, RZ ;  /* 0x00000018101c2210 */ /* 0x000fe40007f7e0ff */
[----:B------:R-:W-:-:S03]  /*0410*/  IADD3 R11, R11, c[0x0][0x0], RZ ;  /* 0x000000000b0b7a10 */ /* 0x000fc60007ffe0ff */
[----:B------:R-:W-:Y:S01]  /*0420*/  @P2 IMAD.X R29, R17, 0x1, R15, P3 ;  /* 0x00000001111d2824 */ /* 0x000fe200018e060f */
[C---:B------:R-:W-:Y:S02]  /*0430*/  ISETP.GE.AND P3, PT, R11.reuse, c[0x0][0x160], PT ;  /* 0x000058000b007a0c */ /* 0x040fe40003f66270 */
[----:B0-----:R-:W-:Y:S02]  /*0440*/  IADD3 R20, P4, R0, R11, RZ ;  /* 0x0000000b00147210 */ /* 0x001fe40007f9e0ff */
[C---:B------:R-:W-:Y:S01]  /*0450*/  ISETP.LT.AND P3, PT, R11.reuse, R2, !P3 ;  /* 0x000000020b00720c */ /* 0x040fe20005f61270 */
[----:B------:R0:W4:Y:S01]  /*0460*/  @P2 LDG.E R12, [R28.64] ;  /* 0x000000041c0c2981 */ /* 0x000122000c1e1900 */
[----:B------:R-:W-:-:S04]  /*0470*/  LEA.HI.X.SX32 R11, R11, R5, 0x1, P4 ;  /* 0x000000050b0b7211 */ /* 0x000fc800020f0eff */
[C---:B0-----:R-:W-:Y:S01]  /*0480*/  SHF.L.U64.HI R29, R20.reuse, 0x2, R11 ;  /* 0x00000002141d7819 */ /* 0x041fe2000001020b */
[----:B------:R-:W-:-:S06]  /*0490*/  IMAD.SHL.U32 R11, R20, 0x4, RZ ;  /* 0x00000004140b7824 */ /* 0x000fcc00078e00ff */
[----:B------:R-:W-:-:S05]  /*04a0*/  @P3 IADD3 R20, P4, R16, R11, RZ ;  /* 0x0000000b10143210 */ /* 0x000fca0007f9e0ff */
[----:B------:R-:W-:Y:S01]  /*04b0*/  @P3 IMAD.X R21, R17, 0x1, R29, P4 ;  /* 0x0000000111153824 */ /* 0x000fe200020e061d */
[----:B-1----:R-:W-:-:S04]  /*04c0*/  IADD3 R22, P5, R18, R22, RZ ;  /* 0x0000001612167210 */ /* 0x002fc80007fbe0ff */
[----:B------:R0:W5:Y:S01]  /*04d0*/  @P3 LDG.E R14, [R20.64] ;  /* 0x00000004140e3981 */ /* 0x000162000c1e1900 */
[----:B------:R-:W-:Y:S01]  /*04e0*/  IMAD.X R23, R19, 0x1, R23, P5 ;  /* 0x0000000113177824 */ /* 0x000fe200028e0617 */
[----:B------:R-:W-:-:S04]  /*04f0*/  IADD3 R28, P5, R18, R11, RZ ;  /* 0x0000000b121c7210 */ /* 0x000fc80007fbe0ff */
[----:B------:R-:W3:Y:S01]  /*0500*/  @P1 LDG.E R25, [R22.64] ;  /* 0x0000000416191981 */ /* 0x000ee2000c1e1900 */
[----:B0-----:R-:W-:-:S05]  /*0510*/  IADD3 R20, P4, R18, R26, RZ ;  /* 0x0000001a12147210 */ /* 0x001fca0007f9e0ff */
[----:B------:R-:W-:Y:S01]  /*0520*/  IMAD.X R21, R19, 0x1, R6, P4 ;  /* 0x0000000113157824 */ /* 0x000fe200020e0606 */
[----:B------:R-:W-:-:S04]  /*0530*/  IADD3 R30, P4, R18, R24, RZ ;  /* 0x00000018121e7210 */ /* 0x000fc80007f9e0ff */
[----:B------:R-:W2:Y:S01]  /*0540*/  @P0 LDG.E R27, [R20.64] ;  /* 0x00000004141b0981 */ /* 0x000ea2000c1e1900 */
[C---:B------:R-:W-:Y:S02]  /*0550*/  IMAD.X R31, R19.reuse, 0x1, R15, P4 ;  /* 0x00000001131f7824 */ /* 0x040fe400020e060f */
[----:B------:R-:W-:-:S03]  /*0560*/  IMAD.X R29, R19, 0x1, R29, P5 ;  /* 0x00000001131d7824 */ /* 0x000fc600028e061d */
[----:B------:R-:W4:Y:S04]  /*0570*/  @P2 LDG.E R7, [R30.64] ;  /* 0x000000041e072981 */ /* 0x000f28000c1e1900 */
[----:B------:R-:W5:Y:S01]  /*0580*/  @P3 LDG.E R9, [R28.64] ;  /* 0x000000041c093981 */ /* 0x000f62000c1e1900 */
[----:B------:R-:W-:-:S04]  /*0590*/  IMAD.MOV.U32 R6, RZ, RZ, 0x4 ;  /* 0x00000004ff067424 */ /* 0x000fc800078e00ff */
[----:B------:R-:W-:Y:S02]  /*05a0*/  IMAD R13, R6, c[0x0][0x0], R13 ;  /* 0x00000000060d7a24 */ /* 0x000fe400078e020d */
[-C--:B---3--:R-:W-:Y:S02]  /*05b0*/  FFMA.FTZ R25, R10, -R3.reuse, R25 ;  /* 0x800000030a197223 */ /* 0x088fe40000010019 */
[----:B--2---:R-:W-:-:S05]  /*05c0*/  FFMA.FTZ R27, R8, -R3, R27 ;  /* 0x80000003081b7223 */ /* 0x004fca000001001b */
[----:B------:R0:W-:Y:S01]  /*05d0*/  @P0 STG.E [R20.64], R27 ;  /* 0x0000001b14000986 */ /* 0x0001e2000c101904 */
[----:B------:R-:W-:-:S03]  /*05e0*/  ISETP.GE.AND P0, PT, R13, c[0x0][0x160], PT ;  /* 0x000058000d007a0c */ /* 0x000fc60003f06270 */
[----:B------:R0:W-:Y:S01]  /*05f0*/  @P1 STG.E [R22.64], R25 ;  /* 0x0000001916001986 */ /* 0x0001e2000c101904 */
[----:B------:R-:W-:Y:S01]  /*0600*/  ISETP.LT.AND P1, PT, R13, R2, PT ;  /* 0x000000020d00720c */ /* 0x000fe20003f21270 */
[-C--:B----4-:R-:W-:Y:S02]  /*0610*/  FFMA.FTZ R7, R12, -R3.reuse, R7 ;  /* 0x800000030c077223 */ /* 0x090fe40000010007 */
[----:B-----5:R-:W-:-:S03]  /*0620*/  FFMA.FTZ R9, R14, -R3, R9 ;  /* 0x800000030e097223 */ /* 0x020fc60000010009 */
[----:B------:R0:W-:Y:S04]  /*0630*/  @P2 STG.E [R30.64], R7 ;  /* 0x000000071e002986 */ /* 0x0001e8000c101904 */
[----:B------:R0:W-:Y:S03]  /*0640*/  @P3 STG.E [R28.64], R9 ;  /* 0x000000091c003986 */ /* 0x0001e6000c101904 */
[----:B------:R-:W-:Y:S05]  /*0650*/  @!P0 BRA P1, `(.L_x_10) ;  /* 0xfffffbf000008947 */ /* 0x000fea000083ffff */
[----:B------:R-:W-:Y:S05]  /*0660*/  EXIT ;  /* 0x000000000000794d */ /* 0x000fea0003800000 */
.L_x_11:
        /* <DEDUP_REMOVED lines=9> */
.L_x_15:


//--------------------- .nv.global                --------------------------
	.section	.nv.global,"aw",@nobits
.nv.global:
	.type		_ZN59_INTERNAL_b75f7084_28_multi_tensor_lamb_stage_2_cu_c7e1319f4cuda3std3__48in_placeE,@object
	.size		_ZN59_INTERNAL_b75f7084_28_multi_tensor_lamb_stage_2_cu_c7e1319f4cuda3std3__48in_placeE,(_ZN59_INTERNAL_b75f7084_28_multi_tensor_lamb_stage_2_cu_c7e1319f4cuda3std6ranges3__45__cpo8distanceE - _ZN59_INTERNAL_b75f7084_28_multi_tensor_lamb_stage_2_cu_c7e1319f4cuda3std3__48in_placeE)
_ZN59_INTERNAL_b75f7084_28_multi_tensor_lamb_stage_2_cu_c7e1319f4cuda3std3__48in_placeE:
	.zero		1
	.type		_ZN59_INTERNAL_b75f7084_28_multi_tensor_lamb_stage_2_cu_c7e1319f4cuda3std6ranges3__45__cpo8distanceE,@object
	.size		_ZN59_INTERNAL_b75f7084_28_multi_tensor_lamb_stage_2_cu_c7e1319f4cuda3std6ranges3__45__cpo8distanceE,(_ZN59_INTERNAL_b75f7084_28_multi_tensor_lamb_stage_2_cu_c7e1319f4cuda3std3__45__cpo6cbeginE - _ZN59_INTERNAL_b75f7084_28_multi_tensor_lamb_stage_2_cu_c7e1319f4cuda3std6ranges3__45__cpo8distanceE)
_ZN59_INTERNAL_b75f7084_28_multi_tensor_lamb_stage_2_cu_c7e1319f4cuda3std6ranges3__45__cpo8distanceE:
	.zero		1
	.type		_ZN59_INTERNAL_b75f7084_28_multi_tensor_lamb_stage_2_cu_c7e1319f4cuda3std3__45__cpo6cbeginE,@object
	.size		_ZN59_INTERNAL_b75f7084_28_multi_tensor_lamb_stage_2_cu_c7e1319f4cuda3std3__45__cpo6cbeginE,(_ZN59_INTERNAL_b75f7084_28_multi_tensor_lamb_stage_2_cu_c7e1319f4cuda3std6ranges3__45__cpo7advanceE - _ZN59_INTERNAL_b75f7084_28_multi_tensor_lamb_stage_2_cu_c7e1319f4cuda3std3__45__cpo6cbeginE)
_ZN59_INTERNAL_b75f7084_28_multi_tensor_lamb_stage_2_cu_c7e1319f4cuda3std3__45__cpo6cbeginE:
	.zero		1
	.type		_ZN59_INTERNAL_b75f7084_28_multi_tensor_lamb_stage_2_cu_c7e1319f4cuda3std6ranges3__45__cpo7advanceE,@object
	.size		_ZN59_INTERNAL_b75f7084_28_multi_tensor_lamb_stage_2_cu_c7e1319f4cuda3std6ranges3__45__cpo7advanceE,(_ZN59_INTERNAL_b75f7084_28_multi_tensor_lamb_stage_2_cu_c7e1319f4cuda3std3__45__cpo7crbeginE - _ZN59_INTERNAL_b75f7084_28_multi_tensor_lamb_stage_2_cu_c7e1319f4cuda3std6ranges3__45__cpo7advanceE)
_ZN59_INTERNAL_b75f7084_28_multi_tensor_lamb_stage_2_cu_c7e1319f4cuda3std6ranges3__45__cpo7advanceE:
	.zero		1
	.type		_ZN59_INTERNAL_b75f7084_28_multi_tensor_lamb_stage_2_cu_c7e1319f4cuda3std3__45__cpo7crbeginE,@object
	.size		_ZN59_INTERNAL_b75f7084_28_multi_tensor_lamb_stage_2_cu_c7e1319f4cuda3std3__45__cpo7crbeginE,(_ZN59_INTERNAL_b75f7084_28_multi_tensor_lamb_stage_2_cu_c7e1319f4cuda3std6ranges3__45__cpo4dataE - _ZN59_INTERNAL_b75f7084_28_multi_tensor_lamb_stage_2_cu_c7e1319f4cuda3std3__45__cpo7crbeginE)
_ZN59_INTERNAL_b75f7084_28_multi_tensor_lamb_stage_2_cu_c7e1319f4cuda3std3__45__cpo7crbeginE:
	.zero		1
	.type		_ZN59_INTERNAL_b75f7084_28_multi_tensor_lamb_stage_2_cu_c7e1319f4cuda3std6ranges3__45__cpo4dataE,@object
	.size		_ZN59_INTERNAL_b75f7084_28_multi_tensor_lamb_stage_2_cu_c7e1319f4cuda3std6ranges3__45__cpo4dataE,(_ZN59_INTERNAL_b75f7084_28_multi_tensor_lamb_stage_2_cu_c7e1319f4cuda3std6ranges3__45__cpo5beginE - _ZN59_INTERNAL_b75f7084_28_multi_tensor_lamb_stage_2_cu_c7e1319f4cuda3std6ranges3__45__cpo4dataE)
_ZN59_INTERNAL_b75f7084_28_multi_tensor_lamb_stage_2_cu_c7e1319f4cuda3std6ranges3__45__cpo4dataE:
	.zero		1
	.type		_ZN59_INTERNAL_b75f7084_28_multi_tensor_lamb_stage_2_cu_c7e1319f4cuda3std6ranges3__45__cpo5beginE,@object
	.size		_ZN59_INTERNAL_b75f7084_28_multi_tensor_lamb_stage_2_cu_c7e1319f4cuda3std6ranges3__45__cpo5beginE,(_ZN59_INTERNAL_b75f7084_28_multi_tensor_lamb_stage_2_cu_c7e1319f4cuda3std3__461_GLOBAL__N__b75f7084_28_multi_tensor_lamb_stage_2_cu_c7e1319f6ignoreE - _ZN59_INTERNAL_b75f7084_28_multi_tensor_lamb_stage_2_cu_c7e1319f4cuda3std6ranges3__45__cpo5beginE)
_ZN59_INTERNAL_b75f7084_28_multi_tensor_lamb_stage_2_cu_c7e1319f4cuda3std6ranges3__45__cpo5beginE:
	.zero		1
	.type		_ZN59_INTERNAL_b75f7084_28_multi_tensor_lamb_stage_2_cu_c7e1319f4cuda3std3__461_GLOBAL__N__b75f7084_28_multi_tensor_lamb_stage_2_cu_c7e1319f6ignoreE,@object
	.size		_ZN59_INTERNAL_b75f7084_28_multi_tensor_lamb_stage_2_cu_c7e1319f4cuda3std3__461_GLOBAL__N__b75f7084_28_multi_tensor_lamb_stage_2_cu_c7e1319f6ignoreE,(_ZN59_INTERNAL_b75f7084_28_multi_tensor_lamb_stage_2_cu_c7e1319f4cuda3std6ranges3__45__cpo4sizeE - _ZN59_INTERNAL_b75f7084_28_multi_tensor_lamb_stage_2_cu_c7e1319f4cuda3std3__461_GLOBAL__N__b75f7084_28_multi_tensor_lamb_stage_2_cu_c7e1319f6ignoreE)
_ZN59_INTERNAL_b75f7084_28_multi_tensor_lamb_stage_2_cu_c7e1319f4cuda3std3__461_GLOBAL__N__b75f7084_28_multi_tensor_lamb_stage_2_cu_c7e1319f6ignoreE:
	.zero		1
	.type		_ZN59_INTERNAL_b75f7084_28_multi_tensor_lamb_stage_2_cu_c7e1319f4cuda3std6ranges3__45__cpo4sizeE,@object
	.size		_ZN59_INTERNAL_b75f7084_28_multi_tensor_lamb_stage_2_cu_c7e1319f4cuda3std6ranges3__45__cpo4sizeE,(_ZN59_INTERNAL_b75f7084_28_multi_tensor_lamb_stage_2_cu_c7e1319f4cuda3std3__45__cpo5beginE - _ZN59_INTERNAL_b75f7084_28_multi_tensor_lamb_stage_2_cu_c7e1319f4cuda3std6ranges3__45__cpo4sizeE)
_ZN59_INTERNAL_b75f7084_28_multi_tensor_lamb_stage_2_cu_c7e1319f4cuda3std6ranges3__45__cpo4sizeE:
	.zero		1
	.type		_ZN59_INTERNAL_b75f7084_28_multi_tensor_lamb_stage_2_cu_c7e1319f4cuda3std3__45__cpo5beginE,@object
	.size		_ZN59_INTERNAL_b75f7084_28_multi_tensor_lamb_stage_2_cu_c7e1319f4cuda3std3__45__cpo5beginE,(_ZN59_INTERNAL_b75f7084_28_multi_tensor_lamb_stage_2_cu_c7e1319f4cuda3std6ranges3__45__cpo6cbeginE - _ZN59_INTERNAL_b75f7084_28_multi_tensor_lamb_stage_2_cu_c7e1319f4cuda3std3__45__cpo5beginE)
_ZN59_INTERNAL_b75f7084_28_multi_tensor_lamb_stage_2_cu_c7e1319f4cuda3std3__45__cpo5beginE:
	.zero		1
	.type		_ZN59_INTERNAL_b75f7084_28_multi_tensor_lamb_stage_2_cu_c7e1319f4cuda3std6ranges3__45__cpo6cbeginE,@object
	.size		_ZN59_INTERNAL_b75f7084_28_multi_tensor_lamb_stage_2_cu_c7e1319f4cuda3std6ranges3__45__cpo6cbeginE,(_ZN59_INTERNAL_b75f7084_28_multi_tensor_lamb_stage_2_cu_c7e1319f4cuda3std3__45__cpo6rbeginE - _ZN59_INTERNAL_b75f7084_28_multi_tensor_lamb_stage_2_cu_c7e1319f4cuda3std6ranges3__45__cpo6cbeginE)
_ZN59_INTERNAL_b75f7084_28_multi_tensor_lamb_stage_2_cu_c7e1319f4cuda3std6ranges3__45__cpo6cbeginE:
	.zero		1
	.type		_ZN59_INTERNAL_b75f7084_28_multi_tensor_lamb_stage_2_cu_c7e1319f4cuda3std3__45__cpo6rbeginE,@object
	.size		_ZN59_INTERNAL_b75f7084_28_multi_tensor_lamb_stage_2_cu_c7e1319f4cuda3std3__45__cpo6rbeginE,(_ZN59_INTERNAL_b75f7084_28_multi_tensor_lamb_stage_2_cu_c7e1319f4cuda3std6ranges3__45__cpo4nextE - _ZN59_INTERNAL_b75f7084_28_multi_tensor_lamb_stage_2_cu_c7e1319f4cuda3std3__45__cpo6rbeginE)
_ZN59_INTERNAL_b75f7084_28_multi_tensor_lamb_stage_2_cu_c7e1319f4cuda3std3__45__cpo6rbeginE:
	.zero		1
	.type		_ZN59_INTERNAL_b75f7084_28_multi_tensor_lamb_stage_2_cu_c7e1319f4cuda3std6ranges3__45__cpo4nextE,@object
	.size		_ZN59_INTERNAL_b75f7084_28_multi_tensor_lamb_stage_2_cu_c7e1319f4cuda3std6ranges3__45__cpo4nextE,(_ZN59_INTERNAL_b75f7084_28_multi_tensor_lamb_stage_2_cu_c7e1319f4cuda3std6ranges3__45__cpo4swapE - _ZN59_INTERNAL_b75f7084_28_multi_tensor_lamb_stage_2_cu_c7e1319f4cuda3std6ranges3__45__cpo4nextE)
_ZN59_INTERNAL_b75f7084_28_multi_tensor_lamb_stage_2_cu_c7e1319f4cuda3std6ranges3__45__cpo4nextE:
	.zero		1
	.type		_ZN59_INTERNAL_b75f7084_28_multi_tensor_lamb_stage_2_cu_c7e1319f4cuda3std6ranges3__45__cpo4swapE,@object
	.size		_ZN59_INTERNAL_b75f7084_28_multi_tensor_lamb_stage_2_cu_c7e1319f4cuda3std6ranges3__45__cpo4swapE,(_ZN59_INTERNAL_b75f7084_28_multi_tensor_lamb_stage_2_cu_c7e1319f4cuda3std3__420unreachable_sentinelE - _ZN59_INTERNAL_b75f7084_28_multi_tensor_lamb_stage_2_cu_c7e1319f4cuda3std6ranges3__45__cpo4swapE)
_ZN59_INTERNAL_b75f7084_28_multi_tensor_lamb_stage_2_cu_c7e1319f4cuda3std6ranges3__45__cpo4swapE:
	.zero		1
	.type		_ZN59_INTERNAL_b75f7084_28_multi_tensor_lamb_stage_2_cu_c7e1319f4cuda3std3__420unreachable_sentinelE,@object
	.size		_ZN59_INTERNAL_b75f7084_28_multi_tensor_lamb_stage_2_cu_c7e1319f4cuda3std3__420unreachable_sentinelE,(_ZN59_INTERNAL_b75f7084_28_multi_tensor_lamb_stage_2_cu_c7e1319f6thrust23THRUST_300001_SM_800_NS6system6detail10sequential3seqE - _ZN59_INTERNAL_b75f7084_28_multi_tensor_lamb_stage_2_cu_c7e1319f4cuda3std3__420unreachable_sentinelE)
_ZN59_INTERNAL_b75f7084_28_multi_tensor_lamb_stage_2_cu_c7e1319f4cuda3std3__420unreachable_sentinelE:
	.zero		1
	.type		_ZN59_INTERNAL_b75f7084_28_multi_tensor_lamb_stage_2_cu_c7e1319f6thrust23THRUST_300001_SM_800_NS6system6detail10sequential3seqE,@object
	.size		_ZN59_INTERNAL_b75f7084_28_multi_tensor_lamb_stage_2_cu_c7e1319f6thrust23THRUST_300001_SM_800_NS6system6detail10sequential3seqE,(_ZN59_INTERNAL_b75f7084_28_multi_tensor_lamb_stage_2_cu_c7e1319f4cuda3std3__45__cpo4cendE - _ZN59_INTERNAL_b75f7084_28_multi_tensor_lamb_stage_2_cu_c7e1319f6thrust23THRUST_300001_SM_800_NS6system6detail10sequential3seqE)
_ZN59_INTERNAL_b75f7084_28_multi_tensor_lamb_stage_2_cu_c7e1319f6thrust23THRUST_300001_SM_800_NS6system6detail10sequential3seqE:
	.zero		1
	.type		_ZN59_INTERNAL_b75f7084_28_multi_tensor_lamb_stage_2_cu_c7e1319f4cuda3std3__45__cpo4cendE,@object
	.size		_ZN59_INTERNAL_b75f7084_28_multi_tensor_lamb_stage_2_cu_c7e1319f4cuda3std3__45__cpo4cendE,(_ZN59_INTERNAL_b75f7084_28_multi_tensor_lamb_stage_2_cu_c7e1319f4cuda3std6ranges3__45__cpo9iter_swapE - _ZN59_INTERNAL_b75f7084_28_multi_tensor_lamb_stage_2_cu_c7e1319f4cuda3std3__45__cpo4cendE)
_ZN59_INTERNAL_b75f7084_28_multi_tensor_lamb_stage_2_cu_c7e1319f4cuda3std3__45__cpo4cendE:
	.zero		1
	.type		_ZN59_INTERNAL_b75f7084_28_multi_tensor_lamb_stage_2_cu_c7e1319f4cuda3std6ranges3__45__cpo9iter_swapE,@object
	.size		_ZN59_INTERNAL_b75f7084_28_multi_tensor_lamb_stage_2_cu_c7e1319f4cuda3std6ranges3__45__cpo9iter_swapE,(_ZN59_INTERNAL_b75f7084_28_multi_tensor_lamb_stage_2_cu_c7e1319f4cuda3std3__45__cpo5crendE - _ZN59_INTERNAL_b75f7084_28_multi_tensor_lamb_stage_2_cu_c7e1319f4cuda3std6ranges3__45__cpo9iter_swapE)
_ZN59_INTERNAL_b75f7084_28_multi_tensor_lamb_stage_2_cu_c7e1319f4cuda3std6ranges3__45__cpo9iter_swapE:
	.zero		1
	.type		_ZN59_INTERNAL_b75f7084_28_multi_tensor_lamb_stage_2_cu_c7e1319f4cuda3std3__45__cpo5crendE,@object
	.size		_ZN59_INTERNAL_b75f7084_28_multi_tensor_lamb_stage_2_cu_c7e1319f4cuda3std3__45__cpo5crendE,(_ZN59_INTERNAL_b75f7084_28_multi_tensor_lamb_stage_2_cu_c7e1319f4cuda3std6ranges3__45__cpo5cdataE - _ZN59_INTERNAL_b75f7084_28_multi_tensor_lamb_stage_2_cu_c7e1319f4cuda3std3__45__cpo5crendE)
_ZN59_INTERNAL_b75f7084_28_multi_tensor_lamb_stage_2_cu_c7e1319f4cuda3std3__45__cpo5crendE:
	.zero		1
	.type		_ZN59_INTERNAL_b75f7084_28_multi_tensor_lamb_stage_2_cu_c7e1319f4cuda3std6ranges3__45__cpo5cdataE,@object
	.size		_ZN59_INTERNAL_b75f7084_28_multi_tensor_lamb_stage_2_cu_c7e1319f4cuda3std6ranges3__45__cpo5cdataE,(_ZN59_INTERNAL_b75f7084_28_multi_tensor_lamb_stage_2_cu_c7e1319f4cuda3std6ranges3__45__cpo3endE - _ZN59_INTERNAL_b75f7084_28_multi_tensor_lamb_stage_2_cu_c7e1319f4cuda3std6ranges3__45__cpo5cdataE)
_ZN59_INTERNAL_b75f7084_28_multi_tensor_lamb_stage_2_cu_c7e1319f4cuda3std6ranges3__45__cpo5cdataE:
	.zero		1
	.type		_ZN59_INTERNAL_b75f7084_28_multi_tensor_lamb_stage_2_cu_c7e1319f4cuda3std6ranges3__45__cpo3endE,@object
	.size		_ZN59_INTERNAL_b75f7084_28_multi_tensor_lamb_stage_2_cu_c7e1319f4cuda3std6ranges3__45__cpo3endE,(_ZN59_INTERNAL_b75f7084_28_multi_tensor_lamb_stage_2_cu_c7e1319f4cuda3std3__419piecewise_constructE - _ZN59_INTERNAL_b75f7084_28_multi_tensor_lamb_stage_2_cu_c7e1319f4cuda3std6ranges3__45__cpo3endE)
_ZN59_INTERNAL_b75f7084_28_multi_tensor_lamb_stage_2_cu_c7e1319f4cuda3std6ranges3__45__cpo3endE:
	.zero		1
	.type		_ZN59_INTERNAL_b75f7084_28_multi_tensor_lamb_stage_2_cu_c7e1319f4cuda3std3__419piecewise_constructE,@object
	.size		_ZN59_INTERNAL_b75f7084_28_multi_tensor_lamb_stage_2_cu_c7e1319f4cuda3std3__419piecewise_constructE,(_ZN59_INTERNAL_b75f7084_28_multi_tensor_lamb_stage_2_cu_c7e1319f4cuda3std6ranges3__45__cpo5ssizeE - _ZN59_INTERNAL_b75f7084_28_multi_tensor_lamb_stage_2_cu_c7e1319f4cuda3std3__419piecewise_constructE)
_ZN59_INTERNAL_b75f7084_28_multi_tensor_lamb_stage_2_cu_c7e1319f4cuda3std3__419piecewise_constructE:
	.zero		1
	.type		_ZN59_INTERNAL_b75f7084_28_multi_tensor_lamb_stage_2_cu_c7e1319f4cuda3std6ranges3__45__cpo5ssizeE,@object
	.size		_ZN59_INTERNAL_b75f7084_28_multi_tensor_lamb_stage_2_cu_c7e1319f4cuda3std6ranges3__45__cpo5ssizeE,(_ZN59_INTERNAL_b75f7084_28_multi_tensor_lamb_stage_2_cu_c7e1319f4cuda3std3__45__cpo3endE - _ZN59_INTERNAL_b75f7084_28_multi_tensor_lamb_stage_2_cu_c7e1319f4cuda3std6ranges3__45__cpo5ssizeE)
_ZN59_INTERNAL_b75f7084_28_multi_tensor_lamb_stage_2_cu_c7e1319f4cuda3std6ranges3__45__cpo5ssizeE:
	.zero		1
	.type		_ZN59_INTERNAL_b75f7084_28_multi_tensor_lamb_stage_2_cu_c7e1319f4cuda3std3__45__cpo3endE,@object
	.size		_ZN59_INTERNAL_b75f7084_28_multi_tensor_lamb_stage_2_cu_c7e1319f4cuda3std3__45__cpo3endE,(_ZN59_INTERNAL_b75f7084_28_multi_tensor_lamb_stage_2_cu_c7e1319f4cuda3std6ranges3__45__cpo4cendE - _ZN59_INTERNAL_b75f7084_28_multi_tensor_lamb_stage_2_cu_c7e1319f4cuda3std3__45__cpo3endE)
_ZN59_INTERNAL_b75f7084_28_multi_tensor_lamb_stage_2_cu_c7e1319f4cuda3std3__45__cpo3endE:
	.zero		1
	.type		_ZN59_INTERNAL_b75f7084_28_multi_tensor_lamb_stage_2_cu_c7e1319f4cuda3std6ranges3__45__cpo4cendE,@object
	.size		_ZN59_INTERNAL_b75f7084_28_multi_tensor_lamb_stage_2_cu_c7e1319f4cuda3std6ranges3__45__cpo4cendE,(_ZN59_INTERNAL_b75f7084_28_multi_tensor_lamb_stage_2_cu_c7e1319f4cuda3std3__45__cpo4rendE - _ZN59_INTERNAL_b75f7084_28_multi_tensor_lamb_stage_2_cu_c7e1319f4cuda3std6ranges3__45__cpo4cendE)
_ZN59_INTERNAL_b75f7084_28_multi_tensor_lamb_stage_2_cu_c7e1319f4cuda3std6ranges3__45__cpo4cendE:
	.zero		1
	.type		_ZN59_INTERNAL_b75f7084_28_multi_tensor_lamb_stage_2_cu_c7e1319f4cuda3std3__45__cpo4rendE,@object
	.size		_ZN59_INTERNAL_b75f7084_28_multi_tensor_lamb_stage_2_cu_c7e1319f4cuda3std3__45__cpo4rendE,(_ZN59_INTERNAL_b75f7084_28_multi_tensor_lamb_stage_2_cu_c7e1319f4cuda3std6ranges3__45__cpo4prevE - _ZN59_INTERNAL_b75f7084_28_multi_tensor_lamb_stage_2_cu_c7e1319f4cuda3std3__45__cpo4rendE)
_ZN59_INTERNAL_b75f7084_28_multi_tensor_lamb_stage_2_cu_c7e1319f4cuda3std3__45__cpo4rendE:
	.zero		1
	.type		_ZN59_INTERNAL_b75f7084_28_multi_tensor_lamb_stage_2_cu_c7e1319f4cuda3std6ranges3__45__cpo4prevE,@object
	.size		_ZN59_INTERNAL_b75f7084_28_multi_tensor_lamb_stage_2_cu_c7e1319f4cuda3std6ranges3__45__cpo4prevE,(_ZN59_INTERNAL_b75f7084_28_multi_tensor_lamb_stage_2_cu_c7e1319f4cuda3std6ranges3__45__cpo9iter_moveE - _ZN59_INTERNAL_b75f7084_28_multi_tensor_lamb_stage_2_cu_c7e1319f4cuda3std6ranges3__45__cpo4prevE)
_ZN59_INTERNAL_b75f7084_28_multi_tensor_lamb_stage_2_cu_c7e1319f4cuda3std6ranges3__45__cpo4prevE:
	.zero		1
	.type		_ZN59_INTERNAL_b75f7084_28_multi_tensor_lamb_stage_2_cu_c7e1319f4cuda3std6ranges3__45__cpo9iter_moveE,@object
	.size		_ZN59_INTERNAL_b75f7084_28_multi_tensor_lamb_stage_2_cu_c7e1319f4cuda3std6ranges3__45__cpo9iter_moveE,(.L_13 - _ZN59_INTERNAL_b75f7084_28_multi_tensor_lamb_stage_2_cu_c7e1319f4cuda3std6ranges3__45__cpo9iter_moveE)
_ZN59_INTERNAL_b75f7084_28_multi_tensor_lamb_stage_2_cu_c7e1319f4cuda3std6ranges3__45__cpo9iter_moveE:
	.zero		1
.L_13:
